// auto-generated by cutlass_sweep.gemm — config: {"arch": "sm_100", "cluster_m": 2, "cluster_n": 2, "dtype": "bf16", "stages": 0, "tile_k": 128, "tile_m": 256, "tile_n": 64}
#include "cutlass/cutlass.h"
#include "cutlass/gemm/collective/collective_builder.hpp"
#include "cutlass/gemm/device/gemm_universal_adapter.h"
#include "cutlass/gemm/kernel/gemm_universal.hpp"
#include "cutlass/epilogue/collective/collective_builder.hpp"

using ElemA = cutlass::bfloat16_t;
using ElemB = cutlass::bfloat16_t;
using ElemCD = cutlass::bfloat16_t;
using Acc  = float;
using TileShape    = cute::Shape<cute::_256, cute::_64, cute::_128>;
using ClusterShape = cute::Shape<cute::_2, cute::_2, cute::_1>;

using CollectiveEpilogue = typename cutlass::epilogue::collective::CollectiveBuilder<
    cutlass::arch::Sm100, cutlass::arch::OpClassTensorOp,
    TileShape, ClusterShape,
    cutlass::epilogue::collective::EpilogueTileAuto,
    Acc, Acc,
    ElemCD, cutlass::layout::RowMajor, 128 / cutlass::sizeof_bits<ElemCD>::value,
    ElemCD, cutlass::layout::RowMajor, 128 / cutlass::sizeof_bits<ElemCD>::value,
    cutlass::epilogue::collective::EpilogueScheduleAuto
  >::CollectiveOp;

using CollectiveMainloop = typename cutlass::gemm::collective::CollectiveBuilder<
    cutlass::arch::Sm100, cutlass::arch::OpClassTensorOp,
    ElemA, cutlass::layout::RowMajor, 128 / cutlass::sizeof_bits<ElemA>::value,
    ElemB, cutlass::layout::ColumnMajor, 128 / cutlass::sizeof_bits<ElemB>::value,
    Acc,
    TileShape, ClusterShape,
    cutlass::gemm::collective::StageCountAutoCarveout<static_cast<int>(sizeof(typename CollectiveEpilogue::SharedStorage))>,
    cutlass::gemm::collective::KernelScheduleAuto
  >::CollectiveOp;

using GemmKernel = cutlass::gemm::kernel::GemmUniversal<
    cute::Shape<int,int,int,int>,
    CollectiveMainloop,
    CollectiveEpilogue
>;
using Gemm = cutlass::gemm::device::GemmUniversalAdapter<GemmKernel>;

// Force the device kernel symbol into the cubin without needing a host main.
auto* _anchor = &cutlass::device_kernel<GemmKernel>;


// ===== COMPILED SASS (sm_100a) =====

	.target	sm_100a

	.elftype	@"ET_EXEC"


//--------------------- .note.nv.tkinfo           --------------------------
	.section	.note.nv.tkinfo,"",@"SHT_NOTE"
	.sectionflags	@"SHF_NOTE_NV_TKINFO"
	.tkinfo
        /*0018*/ 	.word	0x00000002
        /*0030*/ 	.string	""
        /*0030*/ 	.string	"ptxas"
        /*0030*/ 	.string	"Cuda compilation tools, release 13.0, V13.0.88"
        /*0030*/ 	.string	"Build cuda_13.0.r13.0/compiler.36424714_0"
        /*0030*/ 	.string	"-arch sm_100a -m 64 "



//--------------------- .note.nv.cuinfo           --------------------------
	.section	.note.nv.cuinfo,"",@"SHT_NOTE"
	.sectionflags	@"SHF_NOTE_NV_CUINFO"
        /*0018*/ 	.short	0x0002
        /*001a*/ 	.short	0x0064
        /*001c*/ 	.short	0x0082
	.zero		2


//--------------------- .nv.info                  --------------------------
	.section	.nv.info,"",@"SHT_CUDA_INFO"
	.align	4


	//----- nvinfo : EIATTR_REGCOUNT
	.align		4
        /*0000*/ 	.byte	0x04, 0x2f
        /*0002*/ 	.short	(.L_19 - .L_18)
	.align		4
.L_18:
        /*0004*/ 	.word	index@(_ZN7cutlass13device_kernelINS_4gemm6kernel13GemmUniversalIN4cute5tupleIJiiiiEEENS1_10collective13CollectiveMmaINS1_35MainloopSm100TmaUmmaWarpSpecializedILi5ELi2ELi4ENS5_IJNS4_1CILi2EEESB_NSA_ILi1EEEEEEEENS5_IJNSA_ILi256EEENSA_ILi64EEENSA_ILi128EEEEEENS_10bfloat16_tENS5_IJlSC_lEEESJ_SK_NS4_8TiledMMAINS4_8MMA_AtomIJNS4_26SM100_MMA_F16BF16_2x1SM_SSISJ_SJ_fLi256ELi64ELNS4_4UMMA5MajorE0ELSP_0ELNSO_7ScaleInE0ELSQ_0EEEEEENS4_6LayoutINS5_IJSC_SC_SC_EEENS5_IJNSA_ILi0EEESV_SV_EEEEENS5_IJNS4_10UnderscoreESY_SY_EEEEENS4_28SM100_TMA_2SM_LOAD_MULTICASTENS4_14ComposedLayoutINS4_7SwizzleILi3ELi4ELi3EEENS4_18smem_ptr_flag_bitsILi16EEENST_INS5_IJNSA_ILi8EEESG_EEENS5_IJSG_SC_EEEEEEEvNS4_8identityENS4_18SM100_TMA_2SM_LOADES1B_vS1C_EENS_8epilogue10collective18CollectiveEpilogueINS1F_23Sm100TmaWarpSpecializedILi3ELi2ELi32ELb1ELb0EEEJNS5_IJSH_SG_SH_EEENS5_IJNST_ISH_SC_EENST_INSA_ILi32EEESC_EEEEESJ_SK_SJ_SK_NS1F_6fusion15FusionCallbacksIS1J_NS1P_17LinearCombinationISJ_fSJ_fLNS_15FloatRoundStyleE2EEES1K_S1O_JEEENS4_5SM1004TMEM4LOAD26SM100_TMEM_LOAD_32dp32b32xENS4_13SM90_TMA_LOADENS12_INS13_ILi2ELi4ELi3EEES16_NST_INS5_IJS17_S1M_EEENS5_IJS1M_SC_EEEEEEENS4_39AutoVectorizingCopyWithAssumedAlignmentILi128EEENS4_14SM90_TMA_STOREES24_S26_S26_EEEvvEEEEvNT_6ParamsE)
        /*0008*/ 	.word	0x0000007a


	//----- nvinfo : EIATTR_FRAME_SIZE
	.align		4
.L_19:
        /*000c*/ 	.byte	0x04, 0x11
        /*000e*/ 	.short	(.L_21 - .L_20)
	.align		4
.L_20:
        /*0010*/ 	.word	index@($__internal_2_$__cuda_sm10x_tcgen05_guardrail_trap_unallocated_columns_being_dealloced)
        /*0014*/ 	.word	0x00000000


	//----- nvinfo : EIATTR_FRAME_SIZE
	.align		4
.L_21:
        /*0018*/ 	.byte	0x04, 0x11
        /*001a*/ 	.short	(.L_23 - .L_22)
	.align		4
.L_22:
        /*001c*/ 	.word	index@($__internal_1_$__cuda_sm10x_tcgen05_guardrail_trap_phase_invalid_during_alloc)
        /*0020*/ 	.word	0x00000000


	//----- nvinfo : EIATTR_FRAME_SIZE
	.align		4
.L_23:
        /*0024*/ 	.byte	0x04, 0x11
        /*0026*/ 	.short	(.L_25 - .L_24)
	.align		4
.L_24:
        /*0028*/ 	.word	index@($__internal_0_$__cuda_sm10x_tcgen05_guardrail_trap_col_being_dealloced_not_returned_by_alloc)
        /*002c*/ 	.word	0x00000000


	//----- nvinfo : EIATTR_FRAME_SIZE
	.align		4
.L_25:
        /*0030*/ 	.byte	0x04, 0x11
        /*0032*/ 	.short	(.L_27 - .L_26)
	.align		4
.L_26:
        /*0034*/ 	.word	index@(_ZN7cutlass13device_kernelINS_4gemm6kernel13GemmUniversalIN4cute5tupleIJiiiiEEENS1_10collective13CollectiveMmaINS1_35MainloopSm100TmaUmmaWarpSpecializedILi5ELi2ELi4ENS5_IJNS4_1CILi2EEESB_NSA_ILi1EEEEEEEENS5_IJNSA_ILi256EEENSA_ILi64EEENSA_ILi128EEEEEENS_10bfloat16_tENS5_IJlSC_lEEESJ_SK_NS4_8TiledMMAINS4_8MMA_AtomIJNS4_26SM100_MMA_F16BF16_2x1SM_SSISJ_SJ_fLi256ELi64ELNS4_4UMMA5MajorE0ELSP_0ELNSO_7ScaleInE0ELSQ_0EEEEEENS4_6LayoutINS5_IJSC_SC_SC_EEENS5_IJNSA_ILi0EEESV_SV_EEEEENS5_IJNS4_10UnderscoreESY_SY_EEEEENS4_28SM100_TMA_2SM_LOAD_MULTICASTENS4_14ComposedLayoutINS4_7SwizzleILi3ELi4ELi3EEENS4_18smem_ptr_flag_bitsILi16EEENST_INS5_IJNSA_ILi8EEESG_EEENS5_IJSG_SC_EEEEEEEvNS4_8identityENS4_18SM100_TMA_2SM_LOADES1B_vS1C_EENS_8epilogue10collective18CollectiveEpilogueINS1F_23Sm100TmaWarpSpecializedILi3ELi2ELi32ELb1ELb0EEEJNS5_IJSH_SG_SH_EEENS5_IJNST_ISH_SC_EENST_INSA_ILi32EEESC_EEEEESJ_SK_SJ_SK_NS1F_6fusion15FusionCallbacksIS1J_NS1P_17LinearCombinationISJ_fSJ_fLNS_15FloatRoundStyleE2EEES1K_S1O_JEEENS4_5SM1004TMEM4LOAD26SM100_TMEM_LOAD_32dp32b32xENS4_13SM90_TMA_LOADENS12_INS13_ILi2ELi4ELi3EEES16_NST_INS5_IJS17_S1M_EEENS5_IJS1M_SC_EEEEEEENS4_39AutoVectorizingCopyWithAssumedAlignmentILi128EEENS4_14SM90_TMA_STOREES24_S26_S26_EEEvvEEEEvNT_6ParamsE)
        /*0038*/ 	.word	0x00000000


	//----- nvinfo : EIATTR_MIN_STACK_SIZE
	.align		4
.L_27:
        /*003c*/ 	.byte	0x04, 0x12
        /*003e*/ 	.short	(.L_29 - .L_28)
	.align		4
.L_28:
        /*0040*/ 	.word	index@(_ZN7cutlass13device_kernelINS_4gemm6kernel13GemmUniversalIN4cute5tupleIJiiiiEEENS1_10collective13CollectiveMmaINS1_35MainloopSm100TmaUmmaWarpSpecializedILi5ELi2ELi4ENS5_IJNS4_1CILi2EEESB_NSA_ILi1EEEEEEEENS5_IJNSA_ILi256EEENSA_ILi64EEENSA_ILi128EEEEEENS_10bfloat16_tENS5_IJlSC_lEEESJ_SK_NS4_8TiledMMAINS4_8MMA_AtomIJNS4_26SM100_MMA_F16BF16_2x1SM_SSISJ_SJ_fLi256ELi64ELNS4_4UMMA5MajorE0ELSP_0ELNSO_7ScaleInE0ELSQ_0EEEEEENS4_6LayoutINS5_IJSC_SC_SC_EEENS5_IJNSA_ILi0EEESV_SV_EEEEENS5_IJNS4_10UnderscoreESY_SY_EEEEENS4_28SM100_TMA_2SM_LOAD_MULTICASTENS4_14ComposedLayoutINS4_7SwizzleILi3ELi4ELi3EEENS4_18smem_ptr_flag_bitsILi16EEENST_INS5_IJNSA_ILi8EEESG_EEENS5_IJSG_SC_EEEEEEEvNS4_8identityENS4_18SM100_TMA_2SM_LOADES1B_vS1C_EENS_8epilogue10collective18CollectiveEpilogueINS1F_23Sm100TmaWarpSpecializedILi3ELi2ELi32ELb1ELb0EEEJNS5_IJSH_SG_SH_EEENS5_IJNST_ISH_SC_EENST_INSA_ILi32EEESC_EEEEESJ_SK_SJ_SK_NS1F_6fusion15FusionCallbacksIS1J_NS1P_17LinearCombinationISJ_fSJ_fLNS_15FloatRoundStyleE2EEES1K_S1O_JEEENS4_5SM1004TMEM4LOAD26SM100_TMEM_LOAD_32dp32b32xENS4_13SM90_TMA_LOADENS12_INS13_ILi2ELi4ELi3EEES16_NST_INS5_IJS17_S1M_EEENS5_IJS1M_SC_EEEEEEENS4_39AutoVectorizingCopyWithAssumedAlignmentILi128EEENS4_14SM90_TMA_STOREES24_S26_S26_EEEvvEEEEvNT_6ParamsE)
        /*0044*/ 	.word	0x00000000
.L_29:


//--------------------- .nv.compat                --------------------------
	.section	.nv.compat,"",@"SHT_CUDA_COMPAT_INFO"
	.align	4
        /*0000*/ 	.byte	0x02, 0x09, 0x01, 0x00, 0x02, 0x02, 0x02, 0x00, 0x02, 0x05, 0x05, 0x00, 0x03, 0x07, 0x01, 0x01
        /*0010*/ 	.byte	0x02, 0x03, 0x01, 0x00, 0x02, 0x06, 0x01, 0x00, 0x04, 0x0b, 0x08, 0x00, 0x09, 0x00, 0x00, 0x00
        /*0020*/ 	.byte	0x00, 0x00, 0x00, 0x00


//--------------------- .nv.info._ZN7cutlass13device_kernelINS_4gemm6kernel13GemmUniversalIN4cute5tupleIJiiiiEEENS1_10collective13CollectiveMmaINS1_35MainloopSm100TmaUmmaWarpSpecializedILi5ELi2ELi4ENS5_IJNS4_1CILi2EEESB_NSA_ILi1EEEEEEEENS5_IJNSA_ILi256EEENSA_ILi64EEENSA_ILi128EEEEEENS_10bfloat16_tENS5_IJlSC_lEEESJ_SK_NS4_8TiledMMAINS4_8MMA_AtomIJNS4_26SM100_MMA_F16BF16_2x1SM_SSISJ_SJ_fLi256ELi64ELNS4_4UMMA5MajorE0ELSP_0ELNSO_7ScaleInE0ELSQ_0EEEEEENS4_6LayoutINS5_IJSC_SC_SC_EEENS5_IJNSA_ILi0EEESV_SV_EEEEENS5_IJNS4_10UnderscoreESY_SY_EEEEENS4_28SM100_TMA_2SM_LOAD_MULTICASTENS4_14ComposedLayoutINS4_7SwizzleILi3ELi4ELi3EEENS4_18smem_ptr_flag_bitsILi16EEENST_INS5_IJNSA_ILi8EEESG_EEENS5_IJSG_SC_EEEEEEEvNS4_8identityENS4_18SM100_TMA_2SM_LOADES1B_vS1C_EENS_8epilogue10collective18CollectiveEpilogueINS1F_23Sm100TmaWarpSpecializedILi3ELi2ELi32ELb1ELb0EEEJNS5_IJSH_SG_SH_EEENS5_IJNST_ISH_SC_EENST_INSA_ILi32EEESC_EEEEESJ_SK_SJ_SK_NS1F_6fusion15FusionCallbacksIS1J_NS1P_17LinearCombinationISJ_fSJ_fLNS_15FloatRoundStyleE2EEES1K_S1O_JEEENS4_5SM1004TMEM4LOAD26SM100_TMEM_LOAD_32dp32b32xENS4_13SM90_TMA_LOADENS12_INS13_ILi2ELi4ELi3EEES16_NST_INS5_IJS17_S1M_EEENS5_IJS1M_SC_EEEEEEENS4_39AutoVectorizingCopyWithAssumedAlignmentILi128EEENS4_14SM90_TMA_STOREES24_S26_S26_EEEvvEEEEvNT_6ParamsE --------------------------
	.section	.nv.info._ZN7cutlass13device_kernelINS_4gemm6kernel13GemmUniversalIN4cute5tupleIJiiiiEEENS1_10collective13CollectiveMmaINS1_35MainloopSm100TmaUmmaWarpSpecializedILi5ELi2ELi4ENS5_IJNS4_1CILi2EEESB_NSA_ILi1EEEEEEEENS5_IJNSA_ILi256EEENSA_ILi64EEENSA_ILi128EEEEEENS_10bfloat16_tENS5_IJlSC_lEEESJ_SK_NS4_8TiledMMAINS4_8MMA_AtomIJNS4_26SM100_MMA_F16BF16_2x1SM_SSISJ_SJ_fLi256ELi64ELNS4_4UMMA5MajorE0ELSP_0ELNSO_7ScaleInE0ELSQ_0EEEEEENS4_6LayoutINS5_IJSC_SC_SC_EEENS5_IJNSA_ILi0EEESV_SV_EEEEENS5_IJNS4_10UnderscoreESY_SY_EEEEENS4_28SM100_TMA_2SM_LOAD_MULTICASTENS4_14ComposedLayoutINS4_7SwizzleILi3ELi4ELi3EEENS4_18smem_ptr_flag_bitsILi16EEENST_INS5_IJNSA_ILi8EEESG_EEENS5_IJSG_SC_EEEEEEEvNS4_8identityENS4_18SM100_TMA_2SM_LOADES1B_vS1C_EENS_8epilogue10collective18CollectiveEpilogueINS1F_23Sm100TmaWarpSpecializedILi3ELi2ELi32ELb1ELb0EEEJNS5_IJSH_SG_SH_EEENS5_IJNST_ISH_SC_EENST_INSA_ILi32EEESC_EEEEESJ_SK_SJ_SK_NS1F_6fusion15FusionCallbacksIS1J_NS1P_17LinearCombinationISJ_fSJ_fLNS_15FloatRoundStyleE2EEES1K_S1O_JEEENS4_5SM1004TMEM4LOAD26SM100_TMEM_LOAD_32dp32b32xENS4_13SM90_TMA_LOADENS12_INS13_ILi2ELi4ELi3EEES16_NST_INS5_IJS17_S1M_EEENS5_IJS1M_SC_EEEEEEENS4_39AutoVectorizingCopyWithAssumedAlignmentILi128EEENS4_14SM90_TMA_STOREES24_S26_S26_EEEvvEEEEvNT_6ParamsE,"",@"SHT_CUDA_INFO"
	.sectionflags	@""
	.align	4


	//----- nvinfo : EIATTR_CUDA_API_VERSION
	.align		4
        /*0000*/ 	.byte	0x04, 0x37
        /*0002*/ 	.short	(.L_31 - .L_30)
.L_30:
        /*0004*/ 	.word	0x00000082


	//----- nvinfo : EIATTR_KPARAM_INFO
	.align		4
.L_31:
        /*0008*/ 	.byte	0x04, 0x17
        /*000a*/ 	.short	(.L_33 - .L_32)
.L_32:
        /*000c*/ 	.word	0x00000000
        /*0010*/ 	.short	0x0000
        /*0012*/ 	.short	0x0000
        /*0014*/ 	.byte	0x00, 0xf0, 0x01, 0x20


	//----- nvinfo : EIATTR_AT_ENTRY_FRAGMENTS
	.align		4
.L_33:
        /*0018*/ 	.byte	0x04, 0x4f
        /*001a*/ 	.short	(.L_35 - .L_34)


	//   ....[0]....
.L_34:
        /*001c*/ 	.word	0x00000007


	//----- nvinfo : EIATTR_RESERVED_SMEM_USED
	.align		4
.L_35:
        /*0020*/ 	.byte	0x01, 0x41
	.zero		2


	//----- nvinfo : EIATTR_SPARSE_MMA_MASK
	.align		4
        /*0024*/ 	.byte	0x03, 0x50
        /*0026*/ 	.short	0x0000


	//----- nvinfo : EIATTR_TCGEN05_2CTA_USED
	.align		4
        /*0028*/ 	.byte	0x01, 0x52
	.zero		2


	//----- nvinfo : EIATTR_MAXREG_COUNT
	.align		4
        /*002c*/ 	.byte	0x03, 0x1b
        /*002e*/ 	.short	0x00ff


	//----- nvinfo : EIATTR_NUM_BARRIERS
	.align		4
        /*0030*/ 	.byte	0x02, 0x4c
        /*0032*/ 	.byte	0x07
	.zero		1


	//----- nvinfo : EIATTR_EXTERNS
	.align		4
        /*0034*/ 	.byte	0x04, 0x0f
        /*0036*/ 	.short	(.L_37 - .L_36)


	//   ....[0]....
	.align		4
.L_36:
        /*0038*/ 	.word	index@(__assertfail)


	//----- nvinfo : EIATTR_MERCURY_ISA_VERSION
	.align		4
.L_37:
        /*003c*/ 	.byte	0x03, 0x5f
        /*003e*/ 	.short	0x0101


	//----- nvinfo : EIATTR_INT_WARP_WIDE_INSTR_OFFSETS
	.align		4
        /*0040*/ 	.byte	0x04, 0x31
        /*0042*/ 	.short	(.L_39 - .L_38)


	//   ....[0]....
.L_38:
        /*0044*/ 	.word	0x00000d70


	//   ....[1]....
        /*0048*/ 	.word	0x00000e10


	//   ....[2]....
        /*004c*/ 	.word	0x00004730


	//   ....[3]....
        /*0050*/ 	.word	0x00004750


	//   ....[4]....
        /*0054*/ 	.word	0x00004780


	//   ....[5]....
        /*0058*/ 	.word	0x00005350


	//   ....[6]....
        /*005c*/ 	.word	0x000053d0


	//   ....[7]....
        /*0060*/ 	.word	0x000054d0


	//   ....[8]....
        /*0064*/ 	.word	0x000055e0


	//----- nvinfo : EIATTR_COOP_GROUP_MASK_REGIDS
	.align		4
.L_39:
        /*0068*/ 	.byte	0x04, 0x29
        /*006a*/ 	.short	(.L_41 - .L_40)


	//   ....[0]....
.L_40:
        /*006c*/ 	.word	0xffffffff


	//   ....[1]....
        /*0070*/ 	.word	0xffffffff


	//   ....[2]....
        /*0074*/ 	.word	0xffffffff


	//   ....[3]....
        /*0078*/ 	.word	0xffffffff


	//   ....[4]....
        /*007c*/ 	.word	0xffffffff


	//   ....[5]....
        /*0080*/ 	.word	0xffffffff


	//   ....[6]....
        /*0084*/ 	.word	0xffffffff


	//   ....[7]....
        /*0088*/ 	.word	0xffffffff


	//   ....[8]....
        /*008c*/ 	.word	0xffffffff


	//   ....[9]....
        /*0090*/ 	.word	0xffffffff


	//   ....[10]....
        /*0094*/ 	.word	0xffffffff


	//   ....[11]....
        /*0098*/ 	.word	0xffffffff


	//   ....[12]....
        /*009c*/ 	.word	0xffffffff


	//   ....[13]....
        /*00a0*/ 	.word	0xffffffff


	//----- nvinfo : EIATTR_COOP_GROUP_INSTR_OFFSETS
	.align		4
.L_41:
        /*00a4*/ 	.byte	0x04, 0x28
        /*00a6*/ 	.short	(.L_43 - .L_42)


	//   ....[0]....
.L_42:
        /*00a8*/ 	.word	0x000000b0


	//   ....[1]....
        /*00ac*/ 	.word	0x00000520


	//   ....[2]....
        /*00b0*/ 	.word	0x00000700


	//   ....[3]....
        /*00b4*/ 	.word	0x00000870


	//   ....[4]....
        /*00b8*/ 	.word	0x00000960


	//   ....[5]....
        /*00bc*/ 	.word	0x00000ac0


	//   ....[6]....
        /*00c0*/ 	.word	0x00000c50


	//   ....[7]....
        /*00c4*/ 	.word	0x00000e90


	//   ....[8]....
        /*00c8*/ 	.word	0x00002400


	//   ....[9]....
        /*00cc*/ 	.word	0x00003350


	//   ....[10]....
        /*00d0*/ 	.word	0x00003820


	//   ....[11]....
        /*00d4*/ 	.word	0x00003850


	//   ....[12]....
        /*00d8*/ 	.word	0x00004630


	//   ....[13]....
        /*00dc*/ 	.word	0x00004840


	//----- nvinfo : EIATTR_VRC_CTA_INIT_COUNT
	.align		4
.L_43:
        /*00e0*/ 	.byte	0x02, 0x4a
        /*00e2*/ 	.byte	0x80
	.zero		1


	//----- nvinfo : EIATTR_SYSCALL_OFFSETS
	.align		4
        /*00e4*/ 	.byte	0x04, 0x46
        /*00e6*/ 	.short	(.L_45 - .L_44)


	//   ....[0]....
.L_44:
        /*00e8*/ 	.word	0x000062c0


	//   ....[1]....
        /*00ec*/ 	.word	0x000063b0


	//   ....[2]....
        /*00f0*/ 	.word	0x00006c50


	//   ....[3]....
        /*00f4*/ 	.word	0x00007920


	//----- nvinfo : EIATTR_MBARRIER_INSTR_OFFSETS
	.align		4
.L_45:
        /*00f8*/ 	.byte	0x04, 0x39
        /*00fa*/ 	.short	(.L_47 - .L_46)


	//   ....[0]....
.L_46:
        /*00fc*/ 	.word	0x00000650
        /*0100*/ 	.word	0x000000ff
        /*0104*/ 	.word	0x00000000
        /*0108*/ 	.short	0x0100
        /*010a*/ 	.byte	0x04
	.zero		1


	//   ....[1]....
        /*010c*/ 	.word	0x00000660
        /*0110*/ 	.word	0x000000ff
        /*0114*/ 	.word	0x00000028
        /*0118*/ 	.short	0x0100
        /*011a*/ 	.byte	0x04
	.zero		1


	//   ....[2]....
        /*011c*/ 	.word	0x00000670
        /*0120*/ 	.word	0x000000ff
        /*0124*/ 	.word	0x00000008
        /*0128*/ 	.short	0x0100
        /*012a*/ 	.byte	0x04
	.zero		1


	//   ....[3]....
        /*012c*/ 	.word	0x00000680
        /*0130*/ 	.word	0x000000ff
        /*0134*/ 	.word	0x00000030
        /*0138*/ 	.short	0x0100
        /*013a*/ 	.byte	0x04
	.zero		1


	//   ....[4]....
        /*013c*/ 	.word	0x00000690
        /*0140*/ 	.word	0x000000ff
        /*0144*/ 	.word	0x00000010
        /*0148*/ 	.short	0x0100
        /*014a*/ 	.byte	0x04
	.zero		1


	//   ....[5]....
        /*014c*/ 	.word	0x000006a0
        /*0150*/ 	.word	0x000000ff
        /*0154*/ 	.word	0x00000038
        /*0158*/ 	.short	0x0100
        /*015a*/ 	.byte	0x04
	.zero		1


	//   ....[6]....
        /*015c*/ 	.word	0x000006b0
        /*0160*/ 	.word	0x000000ff
        /*0164*/ 	.word	0x00000018
        /*0168*/ 	.short	0x0100
        /*016a*/ 	.byte	0x04
	.zero		1


	//   ....[7]....
        /*016c*/ 	.word	0x000006c0
        /*0170*/ 	.word	0x000000ff
        /*0174*/ 	.word	0x00000040
        /*0178*/ 	.short	0x0100
        /*017a*/ 	.byte	0x04
	.zero		1


	//   ....[8]....
        /*017c*/ 	.word	0x000006d0
        /*0180*/ 	.word	0x000000ff
        /*0184*/ 	.word	0x00000020
        /*0188*/ 	.short	0x0100
        /*018a*/ 	.byte	0x04
	.zero		1


	//   ....[9]....
        /*018c*/ 	.word	0x000006e0
        /*0190*/ 	.word	0x000000ff
        /*0194*/ 	.word	0x00000048
        /*0198*/ 	.short	0x0100
        /*019a*/ 	.byte	0x04
	.zero		1


	//   ....[10]....
        /*019c*/ 	.word	0x00000800
        /*01a0*/ 	.word	0x000000ff
        /*01a4*/ 	.word	0x00000050
        /*01a8*/ 	.short	0x0100
        /*01aa*/ 	.byte	0x04
	.zero		1


	//   ....[11]....
        /*01ac*/ 	.word	0x00000810
        /*01b0*/ 	.word	0x000000ff
        /*01b4*/ 	.word	0x00000068
        /*01b8*/ 	.short	0x0100
        /*01ba*/ 	.byte	0x04
	.zero		1


	//   ....[12]....
        /*01bc*/ 	.word	0x00000820
        /*01c0*/ 	.word	0x000000ff
        /*01c4*/ 	.word	0x00000058
        /*01c8*/ 	.short	0x0100
        /*01ca*/ 	.byte	0x04
	.zero		1


	//   ....[13]....
        /*01cc*/ 	.word	0x00000830
        /*01d0*/ 	.word	0x000000ff
        /*01d4*/ 	.word	0x00000070
        /*01d8*/ 	.short	0x0100
        /*01da*/ 	.byte	0x04
	.zero		1


	//   ....[14]....
        /*01dc*/ 	.word	0x00000840
        /*01e0*/ 	.word	0x000000ff
        /*01e4*/ 	.word	0x00000060
        /*01e8*/ 	.short	0x0100
        /*01ea*/ 	.byte	0x04
	.zero		1


	//   ....[15]....
        /*01ec*/ 	.word	0x00000850
        /*01f0*/ 	.word	0x000000ff
        /*01f4*/ 	.word	0x00000078
        /*01f8*/ 	.short	0x0100
        /*01fa*/ 	.byte	0x04
	.zero		1


	//   ....[16]....
        /*01fc*/ 	.word	0x00000930
        /*0200*/ 	.word	0x000000ff
        /*0204*/ 	.word	0x00000080
        /*0208*/ 	.short	0x0100
        /*020a*/ 	.byte	0x06
	.zero		1


	//   ....[17]....
        /*020c*/ 	.word	0x00000940
        /*0210*/ 	.word	0x000000ff
        /*0214*/ 	.word	0x00000088
        /*0218*/ 	.short	0x0100
        /*021a*/ 	.byte	0x06
	.zero		1


	//   ....[18]....
        /*021c*/ 	.word	0x00000a70
        /*0220*/ 	.word	0x000000ff
        /*0224*/ 	.word	0x00000090
        /*0228*/ 	.short	0x0100
        /*022a*/ 	.byte	0x06
	.zero		1


	//   ....[19]....
        /*022c*/ 	.word	0x00000a80
        /*0230*/ 	.word	0x000000ff
        /*0234*/ 	.word	0x000000a0
        /*0238*/ 	.short	0x0100
        /*023a*/ 	.byte	0x06
	.zero		1


	//   ....[20]....
        /*023c*/ 	.word	0x00000a90
        /*0240*/ 	.word	0x000000ff
        /*0244*/ 	.word	0x00000098
        /*0248*/ 	.short	0x0100
        /*024a*/ 	.byte	0x06
	.zero		1


	//   ....[21]....
        /*024c*/ 	.word	0x00000aa0
        /*0250*/ 	.word	0x000000ff
        /*0254*/ 	.word	0x000000a8
        /*0258*/ 	.short	0x0100
        /*025a*/ 	.byte	0x06
	.zero		1


	//   ....[22]....
        /*025c*/ 	.word	0x00000bc0
        /*0260*/ 	.word	0x000000ff
        /*0264*/ 	.word	0x000000b0
        /*0268*/ 	.short	0x0100
        /*026a*/ 	.byte	0x04
	.zero		1


	//   ....[23]....
        /*026c*/ 	.word	0x00000bd0
        /*0270*/ 	.word	0x000000ff
        /*0274*/ 	.word	0x000000d0
        /*0278*/ 	.short	0x0100
        /*027a*/ 	.byte	0x04
	.zero		1


	//   ....[24]....
        /*027c*/ 	.word	0x00000be0
        /*0280*/ 	.word	0x000000ff
        /*0284*/ 	.word	0x000000b8
        /*0288*/ 	.short	0x0100
        /*028a*/ 	.byte	0x04
	.zero		1


	//   ....[25]....
        /*028c*/ 	.word	0x00000bf0
        /*0290*/ 	.word	0x000000ff
        /*0294*/ 	.word	0x000000d8
        /*0298*/ 	.short	0x0100
        /*029a*/ 	.byte	0x04
	.zero		1


	//   ....[26]....
        /*029c*/ 	.word	0x00000c00
        /*02a0*/ 	.word	0x000000ff
        /*02a4*/ 	.word	0x000000c0
        /*02a8*/ 	.short	0x0100
        /*02aa*/ 	.byte	0x04
	.zero		1


	//   ....[27]....
        /*02ac*/ 	.word	0x00000c10
        /*02b0*/ 	.word	0x000000ff
        /*02b4*/ 	.word	0x000000e0
        /*02b8*/ 	.short	0x0100
        /*02ba*/ 	.byte	0x04
	.zero		1


	//   ....[28]....
        /*02bc*/ 	.word	0x00000c20
        /*02c0*/ 	.word	0x000000ff
        /*02c4*/ 	.word	0x000000c8
        /*02c8*/ 	.short	0x0100
        /*02ca*/ 	.byte	0x04
	.zero		1


	//   ....[29]....
        /*02cc*/ 	.word	0x00000c30
        /*02d0*/ 	.word	0x000000ff
        /*02d4*/ 	.word	0x000000e8
        /*02d8*/ 	.short	0x0100
        /*02da*/ 	.byte	0x04
	.zero		1


	//   ....[30]....
        /*02dc*/ 	.word	0x00000d20
        /*02e0*/ 	.word	0x000000ff
        /*02e4*/ 	.word	0x000000f0
        /*02e8*/ 	.short	0x0100
        /*02ea*/ 	.byte	0x04
	.zero		1


	//   ....[31]....
        /*02ec*/ 	.word	0x00000d30
        /*02f0*/ 	.word	0x000000ff
        /*02f4*/ 	.word	0x00000100
        /*02f8*/ 	.short	0x0100
        /*02fa*/ 	.byte	0x04
	.zero		1


	//   ....[32]....
        /*02fc*/ 	.word	0x00000d40
        /*0300*/ 	.word	0x000000ff
        /*0304*/ 	.word	0x000000f8
        /*0308*/ 	.short	0x0100
        /*030a*/ 	.byte	0x04
	.zero		1


	//   ....[33]....
        /*030c*/ 	.word	0x00000d50
        /*0310*/ 	.word	0x000000ff
        /*0314*/ 	.word	0x00000108
        /*0318*/ 	.short	0x0100
        /*031a*/ 	.byte	0x04
	.zero		1


	//   ....[34]....
        /*031c*/ 	.word	0x00000e50
        /*0320*/ 	.word	0x000000ff
        /*0324*/ 	.word	0x00000110
        /*0328*/ 	.short	0x0100
        /*032a*/ 	.byte	0x06
	.zero		1


	//   ....[35]....
        /*032c*/ 	.word	0x00001a50
        /*0330*/ 	.word	0x00000003
        /*0334*/ 	.word	0x00000100
        /*0338*/ 	.short	0x010a
        /*033a*/ 	.byte	0xff
	.zero		1


	//   ....[36]....
        /*033c*/ 	.word	0x00001a80
        /*0340*/ 	.word	0x00000003
        /*0344*/ 	.word	0x000000f0
        /*0348*/ 	.short	0x0101
        /*034a*/ 	.byte	0xff
	.zero		1


	//   ....[37]....
        /*034c*/ 	.word	0x00001b40
        /*0350*/ 	.word	0x000000ff
        /*0354*/ 	.word	0x00000028
        /*0358*/ 	.short	0x010a
        /*035a*/ 	.byte	0x04
	.zero		1


	//   ....[38]....
        /*035c*/ 	.word	0x00001c10
        /*0360*/ 	.word	0x000000ff
        /*0364*/ 	.word	0x00000028
        /*0368*/ 	.short	0x010a
        /*036a*/ 	.byte	0x21
	.zero		1


	//   ....[39]....
        /*036c*/ 	.word	0x00001dc0
        /*0370*/ 	.word	0x000000ff
        /*0374*/ 	.word	0x00000028
        /*0378*/ 	.short	0x010a
        /*037a*/ 	.byte	0x05
	.zero		1


	//   ....[40]....
        /*037c*/ 	.word	0x00001fa0
        /*0380*/ 	.word	0x000000ff
        /*0384*/ 	.word	0x00000088
        /*0388*/ 	.short	0x0101
        /*038a*/ 	.byte	0x0e
	.zero		1


	//   ....[41]....
        /*038c*/ 	.word	0x00001fc0
        /*0390*/ 	.word	0x000000ff
        /*0394*/ 	.word	0x00000028
        /*0398*/ 	.short	0x010a
        /*039a*/ 	.byte	0x04
	.zero		1


	//   ....[42]....
        /*039c*/ 	.word	0x00002040
        /*03a0*/ 	.word	0x000000ff
        /*03a4*/ 	.word	0x00000028
        /*03a8*/ 	.short	0x010a
        /*03aa*/ 	.byte	0x07
	.zero		1


	//   ....[43]....
        /*03ac*/ 	.word	0x00002180
        /*03b0*/ 	.word	0x000000ff
        /*03b4*/ 	.word	0x00000028
        /*03b8*/ 	.short	0x010a
        /*03ba*/ 	.byte	0x04
	.zero		1


	//   ....[44]....
        /*03bc*/ 	.word	0x00002430
        /*03c0*/ 	.word	0x00000003
        /*03c4*/ 	.word	0x00000090
        /*03c8*/ 	.short	0x010a
        /*03ca*/ 	.byte	0xff
	.zero		1


	//   ....[45]....
        /*03cc*/ 	.word	0x00002580
        /*03d0*/ 	.word	0x00000000
        /*03d4*/ 	.word	0x00000000
        /*03d8*/ 	.short	0x0101
        /*03da*/ 	.byte	0xff
	.zero		1


	//   ....[46]....
        /*03dc*/ 	.word	0x00002b40
        /*03e0*/ 	.word	0x000000ff
        /*03e4*/ 	.word	0x00000000
        /*03e8*/ 	.short	0x010a
        /*03ea*/ 	.byte	0x04
	.zero		1


	//   ....[47]....
        /*03ec*/ 	.word	0x00002bd0
        /*03f0*/ 	.word	0x000000ff
        /*03f4*/ 	.word	0x00000000
        /*03f8*/ 	.short	0x010a
        /*03fa*/ 	.byte	0x05
	.zero		1


	//   ....[48]....
        /*03fc*/ 	.word	0x00002c60
        /*0400*/ 	.word	0x000000ff
        /*0404*/ 	.word	0x00000000
        /*0408*/ 	.short	0x010a
        /*040a*/ 	.byte	0x05
	.zero		1


	//   ....[49]....
        /*040c*/ 	.word	0x00002cf0
        /*0410*/ 	.word	0x000000ff
        /*0414*/ 	.word	0x00000000
        /*0418*/ 	.short	0x010a
        /*041a*/ 	.byte	0x05
	.zero		1


	//   ....[50]....
        /*041c*/ 	.word	0x00002d90
        /*0420*/ 	.word	0x00000000
        /*0424*/ 	.word	0x00000000
        /*0428*/ 	.short	0x010a
        /*042a*/ 	.byte	0xff
	.zero		1


	//   ....[51]....
        /*042c*/ 	.word	0x00002eb0
        /*0430*/ 	.word	0x00000000
        /*0434*/ 	.word	0x000000f0
        /*0438*/ 	.short	0x010a
        /*043a*/ 	.byte	0xff
	.zero		1


	//   ....[52]....
        /*043c*/ 	.word	0x00002f20
        /*0440*/ 	.word	0x00000004
        /*0444*/ 	.word	0x00000000
        /*0448*/ 	.short	0x0101
        /*044a*/ 	.byte	0xff
	.zero		1


	//   ....[53]....
        /*044c*/ 	.word	0x00002f40
        /*0450*/ 	.word	0x000000ff
        /*0454*/ 	.word	0x000000a0
        /*0458*/ 	.short	0x010a
        /*045a*/ 	.byte	0x04
	.zero		1


	//   ....[54]....
        /*045c*/ 	.word	0x00003060
        /*0460*/ 	.word	0x00000000
        /*0464*/ 	.word	0x00000090
        /*0468*/ 	.short	0x010a
        /*046a*/ 	.byte	0xff
	.zero		1


	//   ....[55]....
        /*046c*/ 	.word	0x00003160
        /*0470*/ 	.word	0x00000000
        /*0474*/ 	.word	0x00000000
        /*0478*/ 	.short	0x0101
        /*047a*/ 	.byte	0xff
	.zero		1


	//   ....[56]....
        /*047c*/ 	.word	0x000031f0
        /*0480*/ 	.word	0x000000ff
        /*0484*/ 	.word	0x000000a0
        /*0488*/ 	.short	0x0106
        /*048a*/ 	.byte	0x04
	.zero		1


	//   ....[57]....
        /*048c*/ 	.word	0x00003210
        /*0490*/ 	.word	0x000000ff
        /*0494*/ 	.word	0x000000a0
        /*0498*/ 	.short	0x010a
        /*049a*/ 	.byte	0x04
	.zero		1


	//   ....[58]....
        /*049c*/ 	.word	0x000032a0
        /*04a0*/ 	.word	0x000000ff
        /*04a4*/ 	.word	0x000000a0
        /*04a8*/ 	.short	0x0106
        /*04aa*/ 	.byte	0x07
	.zero		1


	//   ....[59]....
        /*04ac*/ 	.word	0x000032e0
        /*04b0*/ 	.word	0x00000000
        /*04b4*/ 	.word	0x000000a0
        /*04b8*/ 	.short	0x010a
        /*04ba*/ 	.byte	0xff
	.zero		1


	//   ....[60]....
        /*04bc*/ 	.word	0x00003520
        /*04c0*/ 	.word	0x000000ff
        /*04c4*/ 	.word	0x00000008
        /*04c8*/ 	.short	0x010a
        /*04ca*/ 	.byte	0x05
	.zero		1


	//   ....[61]....
        /*04cc*/ 	.word	0x00003540
        /*04d0*/ 	.word	0x000000ff
        /*04d4*/ 	.word	0x00000008
        /*04d8*/ 	.short	0x010a
        /*04da*/ 	.byte	0x05
	.zero		1


	//   ....[62]....
        /*04dc*/ 	.word	0x000036d0
        /*04e0*/ 	.word	0x000000ff
        /*04e4*/ 	.word	0x00000008
        /*04e8*/ 	.short	0x010a
        /*04ea*/ 	.byte	0x05
	.zero		1


	//   ....[63]....
        /*04ec*/ 	.word	0x000036f0
        /*04f0*/ 	.word	0x000000ff
        /*04f4*/ 	.word	0x00000008
        /*04f8*/ 	.short	0x010a
        /*04fa*/ 	.byte	0x05
	.zero		1


	//   ....[64]....
        /*04fc*/ 	.word	0x000037b0
        /*0500*/ 	.word	0x000000ff
        /*0504*/ 	.word	0x00000000
        /*0508*/ 	.short	0x0101
        /*050a*/ 	.byte	0x04
	.zero		1


	//   ....[65]....
        /*050c*/ 	.word	0x00003b70
        /*0510*/ 	.word	0x00000000
        /*0514*/ 	.word	0x00000090
        /*0518*/ 	.short	0x010a
        /*051a*/ 	.byte	0xff
	.zero		1


	//   ....[66]....
        /*051c*/ 	.word	0x00003c30
        /*0520*/ 	.word	0x00000000
        /*0524*/ 	.word	0x00000000
        /*0528*/ 	.short	0x0101
        /*052a*/ 	.byte	0xff
	.zero		1


	//   ....[67]....
        /*052c*/ 	.word	0x00003cf0
        /*0530*/ 	.word	0x000000ff
        /*0534*/ 	.word	0x00000000
        /*0538*/ 	.short	0x010a
        /*053a*/ 	.byte	0x04
	.zero		1


	//   ....[68]....
        /*053c*/ 	.word	0x00003d00
        /*0540*/ 	.word	0x000000ff
        /*0544*/ 	.word	0x000000d0
        /*0548*/ 	.short	0x010a
        /*054a*/ 	.byte	0x2e
	.zero		1


	//   ....[69]....
        /*054c*/ 	.word	0x00003db0
        /*0550*/ 	.word	0x000000ff
        /*0554*/ 	.word	0x00000000
        /*0558*/ 	.short	0x010a
        /*055a*/ 	.byte	0x07
	.zero		1


	//   ....[70]....
        /*055c*/ 	.word	0x00003ee0
        /*0560*/ 	.word	0x000000ff
        /*0564*/ 	.word	0x00000000
        /*0568*/ 	.short	0x010a
        /*056a*/ 	.byte	0x04
	.zero		1


	//   ....[71]....
        /*056c*/ 	.word	0x00004320
        /*0570*/ 	.word	0x000000ff
        /*0574*/ 	.word	0x00000000
        /*0578*/ 	.short	0x010a
        /*057a*/ 	.byte	0x04
	.zero		1


	//   ....[72]....
        /*057c*/ 	.word	0x000043b0
        /*0580*/ 	.word	0x000000ff
        /*0584*/ 	.word	0x00000000
        /*0588*/ 	.short	0x010a
        /*058a*/ 	.byte	0x05
	.zero		1


	//   ....[73]....
        /*058c*/ 	.word	0x00004440
        /*0590*/ 	.word	0x000000ff
        /*0594*/ 	.word	0x00000000
        /*0598*/ 	.short	0x010a
        /*059a*/ 	.byte	0x05
	.zero		1


	//   ....[74]....
        /*059c*/ 	.word	0x000044e0
        /*05a0*/ 	.word	0x00000000
        /*05a4*/ 	.word	0x00000000
        /*05a8*/ 	.short	0x010a
        /*05aa*/ 	.byte	0xff
	.zero		1


	//   ....[75]....
        /*05ac*/ 	.word	0x00004520
        /*05b0*/ 	.word	0x00000000
        /*05b4*/ 	.word	0x00000000
        /*05b8*/ 	.short	0x010a
        /*05ba*/ 	.byte	0xff
	.zero		1


	//   ....[76]....
        /*05bc*/ 	.word	0x00004590
        /*05c0*/ 	.word	0x000000ff
        /*05c4*/ 	.word	0x00000000
        /*05c8*/ 	.short	0x0101
        /*05ca*/ 	.byte	0x04
	.zero		1


	//   ....[77]....
        /*05cc*/ 	.word	0x000045d0
        /*05d0*/ 	.word	0x000000ff
        /*05d4*/ 	.word	0x00000110
        /*05d8*/ 	.short	0x010a
        /*05da*/ 	.byte	0x29
	.zero		1


	//   ....[78]....
        /*05dc*/ 	.word	0x00004620
        /*05e0*/ 	.word	0x000000ff
        /*05e4*/ 	.word	0x00000000
        /*05e8*/ 	.short	0x0101
        /*05ea*/ 	.byte	0x04
	.zero		1


	//   ....[79]....
        /*05ec*/ 	.word	0x00004a80
        /*05f0*/ 	.word	0x0000000c
        /*05f4*/ 	.word	0x00000090
        /*05f8*/ 	.short	0x010a
        /*05fa*/ 	.byte	0xff
	.zero		1


	//   ....[80]....
        /*05fc*/ 	.word	0x00004bf0
        /*0600*/ 	.word	0x00000000
        /*0604*/ 	.word	0x00000000
        /*0608*/ 	.short	0x0101
        /*060a*/ 	.byte	0xff
	.zero		1


	//   ....[81]....
        /*060c*/ 	.word	0x00005070
        /*0610*/ 	.word	0x000000ff
        /*0614*/ 	.word	0x00000088
        /*0618*/ 	.short	0x010a
        /*061a*/ 	.byte	0x18
	.zero		1


	//   ....[82]....
        /*061c*/ 	.word	0x00005230
        /*0620*/ 	.word	0x000000ff
        /*0624*/ 	.word	0x00000068
        /*0628*/ 	.short	0x010a
        /*062a*/ 	.byte	0x04
	.zero		1


	//   ....[83]....
        /*062c*/ 	.word	0x00005400
        /*0630*/ 	.word	0x000000ff
        /*0634*/ 	.word	0x00000050
        /*0638*/ 	.short	0x010b
        /*063a*/ 	.byte	0x04
	.zero		1


	//   ....[84]....
        /*063c*/ 	.word	0x00005410
        /*0640*/ 	.word	0x000000ff
        /*0644*/ 	.word	0x00000000
        /*0648*/ 	.short	0x0101
        /*064a*/ 	.byte	0x14
	.zero		1


	//   ....[85]....
        /*064c*/ 	.word	0x00005420
        /*0650*/ 	.word	0x000000ff
        /*0654*/ 	.word	0x00000068
        /*0658*/ 	.short	0x010a
        /*065a*/ 	.byte	0x05
	.zero		1


	//   ....[86]....
        /*065c*/ 	.word	0x00005610
        /*0660*/ 	.word	0x000000ff
        /*0664*/ 	.word	0x00000050
        /*0668*/ 	.short	0x010b
        /*066a*/ 	.byte	0x05
	.zero		1


	//   ....[87]....
        /*066c*/ 	.word	0x00005620
        /*0670*/ 	.word	0x000000ff
        /*0674*/ 	.word	0x00000000
        /*0678*/ 	.short	0x0101
        /*067a*/ 	.byte	0x04
	.zero		1


	//   ....[88]....
        /*067c*/ 	.word	0x000056c0
        /*0680*/ 	.word	0x000000ff
        /*0684*/ 	.word	0x00000000
        /*0688*/ 	.short	0x010a
        /*068a*/ 	.byte	0x04
	.zero		1


	//   ....[89]....
        /*068c*/ 	.word	0x00005750
        /*0690*/ 	.word	0x000000ff
        /*0694*/ 	.word	0x00000000
        /*0698*/ 	.short	0x010a
        /*069a*/ 	.byte	0x05
	.zero		1


	//   ....[90]....
        /*069c*/ 	.word	0x000057f0
        /*06a0*/ 	.word	0x00000000
        /*06a4*/ 	.word	0x00000000
        /*06a8*/ 	.short	0x010a
        /*06aa*/ 	.byte	0xff
	.zero		1


	//   ....[91]....
        /*06ac*/ 	.word	0x00005b30
        /*06b0*/ 	.word	0x00000000
        /*06b4*/ 	.word	0x00000090
        /*06b8*/ 	.short	0x010a
        /*06ba*/ 	.byte	0xff
	.zero		1


	//   ....[92]....
        /*06bc*/ 	.word	0x00005c00
        /*06c0*/ 	.word	0x00000000
        /*06c4*/ 	.word	0x00000000
        /*06c8*/ 	.short	0x0101
        /*06ca*/ 	.byte	0xff
	.zero		1


	//   ....[93]....
        /*06cc*/ 	.word	0x000068a0
        /*06d0*/ 	.word	0x00000000
        /*06d4*/ 	.word	0x00000050
        /*06d8*/ 	.short	0x010a
        /*06da*/ 	.byte	0xff
	.zero		1


	//   ....[94]....
        /*06dc*/ 	.word	0x00006910
        /*06e0*/ 	.word	0x00000059
        /*06e4*/ 	.word	0x000000b0
        /*06e8*/ 	.short	0x010a
        /*06ea*/ 	.byte	0xff
	.zero		1


	//   ....[95]....
        /*06ec*/ 	.word	0x00006a00
        /*06f0*/ 	.word	0x00000000
        /*06f4*/ 	.word	0x00000050
        /*06f8*/ 	.short	0x010a
        /*06fa*/ 	.byte	0xff
	.zero		1


	//   ....[96]....
        /*06fc*/ 	.word	0x00006b30
        /*0700*/ 	.word	0x00000059
        /*0704*/ 	.word	0x000000b0
        /*0708*/ 	.short	0x010a
        /*070a*/ 	.byte	0xff
	.zero		1


	//   ....[97]....
        /*070c*/ 	.word	0x00007660
        /*0710*/ 	.word	0x00000000
        /*0714*/ 	.word	0x00000000
        /*0718*/ 	.short	0x0101
        /*071a*/ 	.byte	0xff
	.zero		1


	//   ....[98]....
        /*071c*/ 	.word	0x00007670
        /*0720*/ 	.word	0x00000002
        /*0724*/ 	.word	0x00000050
        /*0728*/ 	.short	0x010a
        /*072a*/ 	.byte	0xff
	.zero		1


	//   ....[99]....
        /*072c*/ 	.word	0x00007740
        /*0730*/ 	.word	0x00000002
        /*0734*/ 	.word	0x00000050
        /*0738*/ 	.short	0x010a
        /*073a*/ 	.byte	0xff
	.zero		1


	//   ....[100]....
        /*073c*/ 	.word	0x00007bc0
        /*0740*/ 	.word	0x00000059
        /*0744*/ 	.word	0x00000000
        /*0748*/ 	.short	0x0101
        /*074a*/ 	.byte	0xff
	.zero		1


	//   ....[101]....
        /*074c*/ 	.word	0x000083e0
        /*0750*/ 	.word	0x00000002
        /*0754*/ 	.word	0x00000000
        /*0758*/ 	.short	0x0101
        /*075a*/ 	.byte	0xff
	.zero		1


	//   ....[102]....
        /*075c*/ 	.word	0x00008690
        /*0760*/ 	.word	0x000000ff
        /*0764*/ 	.word	0x00000000
        /*0768*/ 	.short	0x0101
        /*076a*/ 	.byte	0x04
	.zero		1


	//   ....[103]....
        /*076c*/ 	.word	0x000086b0
        /*0770*/ 	.word	0x00000003
        /*0774*/ 	.word	0x00000100
        /*0778*/ 	.short	0x010a
        /*077a*/ 	.byte	0xff
	.zero		1


	//   ....[104]....
        /*077c*/ 	.word	0x00008710
        /*0780*/ 	.word	0x00000000
        /*0784*/ 	.word	0x00000028
        /*0788*/ 	.short	0x010a
        /*078a*/ 	.byte	0xff
	.zero		1


	//   ....[105]....
        /*078c*/ 	.word	0x00008770
        /*0790*/ 	.word	0x00000000
        /*0794*/ 	.word	0x00000028
        /*0798*/ 	.short	0x010a
        /*079a*/ 	.byte	0xff
	.zero		1


	//   ....[106]....
        /*079c*/ 	.word	0x000087c0
        /*07a0*/ 	.word	0x00000003
        /*07a4*/ 	.word	0x00000090
        /*07a8*/ 	.short	0x010a
        /*07aa*/ 	.byte	0xff
	.zero		1


	//   ....[107]....
        /*07ac*/ 	.word	0x00008820
        /*07b0*/ 	.word	0x00000000
        /*07b4*/ 	.word	0x00000000
        /*07b8*/ 	.short	0x010a
        /*07ba*/ 	.byte	0xff
	.zero		1


	//   ....[108]....
        /*07bc*/ 	.word	0x00008880
        /*07c0*/ 	.word	0x00000000
        /*07c4*/ 	.word	0x00000000
        /*07c8*/ 	.short	0x010a
        /*07ca*/ 	.byte	0xff
	.zero		1


	//   ....[109]....
        /*07cc*/ 	.word	0x000088e0
        /*07d0*/ 	.word	0x00000000
        /*07d4*/ 	.word	0x00000000
        /*07d8*/ 	.short	0x010a
        /*07da*/ 	.byte	0xff
	.zero		1


	//   ....[110]....
        /*07dc*/ 	.word	0x00008940
        /*07e0*/ 	.word	0x00000000
        /*07e4*/ 	.word	0x00000000
        /*07e8*/ 	.short	0x010a
        /*07ea*/ 	.byte	0xff
	.zero		1


	//   ....[111]....
        /*07ec*/ 	.word	0x00008990
        /*07f0*/ 	.word	0x00000000
        /*07f4*/ 	.word	0x000000f0
        /*07f8*/ 	.short	0x010a
        /*07fa*/ 	.byte	0xff
	.zero		1


	//   ....[112]....
        /*07fc*/ 	.word	0x000089f0
        /*0800*/ 	.word	0x00000000
        /*0804*/ 	.word	0x000000a0
        /*0808*/ 	.short	0x010a
        /*080a*/ 	.byte	0xff
	.zero		1


	//   ....[113]....
        /*080c*/ 	.word	0x00008a40
        /*0810*/ 	.word	0x00000000
        /*0814*/ 	.word	0x00000090
        /*0818*/ 	.short	0x010a
        /*081a*/ 	.byte	0xff
	.zero		1


	//   ....[114]....
        /*081c*/ 	.word	0x00008aa0
        /*0820*/ 	.word	0x00000000
        /*0824*/ 	.word	0x000000a0
        /*0828*/ 	.short	0x010a
        /*082a*/ 	.byte	0xff
	.zero		1


	//   ....[115]....
        /*082c*/ 	.word	0x00008b00
        /*0830*/ 	.word	0x00000005
        /*0834*/ 	.word	0x00000008
        /*0838*/ 	.short	0x010a
        /*083a*/ 	.byte	0xff
	.zero		1


	//   ....[116]....
        /*083c*/ 	.word	0x00008bf0
        /*0840*/ 	.word	0x00000003
        /*0844*/ 	.word	0x00000008
        /*0848*/ 	.short	0x010a
        /*084a*/ 	.byte	0xff
	.zero		1


	//   ....[117]....
        /*084c*/ 	.word	0x00008c40
        /*0850*/ 	.word	0x00000000
        /*0854*/ 	.word	0x00000090
        /*0858*/ 	.short	0x010a
        /*085a*/ 	.byte	0xff
	.zero		1


	//   ....[118]....
        /*085c*/ 	.word	0x00008ca0
        /*0860*/ 	.word	0x00000000
        /*0864*/ 	.word	0x000000d0
        /*0868*/ 	.short	0x010a
        /*086a*/ 	.byte	0xff
	.zero		1


	//   ....[119]....
        /*086c*/ 	.word	0x00008d00
        /*0870*/ 	.word	0x00000000
        /*0874*/ 	.word	0x00000000
        /*0878*/ 	.short	0x010a
        /*087a*/ 	.byte	0xff
	.zero		1


	//   ....[120]....
        /*087c*/ 	.word	0x00008d60
        /*0880*/ 	.word	0x00000000
        /*0884*/ 	.word	0x00000000
        /*0888*/ 	.short	0x010a
        /*088a*/ 	.byte	0xff
	.zero		1


	//   ....[121]....
        /*088c*/ 	.word	0x00008dc0
        /*0890*/ 	.word	0x00000000
        /*0894*/ 	.word	0x00000000
        /*0898*/ 	.short	0x010a
        /*089a*/ 	.byte	0xff
	.zero		1


	//   ....[122]....
        /*089c*/ 	.word	0x00008e20
        /*08a0*/ 	.word	0x00000000
        /*08a4*/ 	.word	0x00000000
        /*08a8*/ 	.short	0x010a
        /*08aa*/ 	.byte	0xff
	.zero		1


	//   ....[123]....
        /*08ac*/ 	.word	0x00008e80
        /*08b0*/ 	.word	0x00000000
        /*08b4*/ 	.word	0x00000110
        /*08b8*/ 	.short	0x010a
        /*08ba*/ 	.byte	0xff
	.zero		1


	//   ....[124]....
        /*08bc*/ 	.word	0x00008ed0
        /*08c0*/ 	.word	0x0000000c
        /*08c4*/ 	.word	0x00000090
        /*08c8*/ 	.short	0x010a
        /*08ca*/ 	.byte	0xff
	.zero		1


	//   ....[125]....
        /*08cc*/ 	.word	0x00008f30
        /*08d0*/ 	.word	0x00000000
        /*08d4*/ 	.word	0x00000088
        /*08d8*/ 	.short	0x010a
        /*08da*/ 	.byte	0xff
	.zero		1


	//   ....[126]....
        /*08dc*/ 	.word	0x00008f90
        /*08e0*/ 	.word	0x00000000
        /*08e4*/ 	.word	0x00000068
        /*08e8*/ 	.short	0x010a
        /*08ea*/ 	.byte	0xff
	.zero		1


	//   ....[127]....
        /*08ec*/ 	.word	0x00008ff0
        /*08f0*/ 	.word	0x00000009
        /*08f4*/ 	.word	0x00000068
        /*08f8*/ 	.short	0x010a
        /*08fa*/ 	.byte	0xff
	.zero		1


	//   ....[128]....
        /*08fc*/ 	.word	0x00009050
        /*0900*/ 	.word	0x00000000
        /*0904*/ 	.word	0x00000000
        /*0908*/ 	.short	0x010a
        /*090a*/ 	.byte	0xff
	.zero		1


	//   ....[129]....
        /*090c*/ 	.word	0x000090b0
        /*0910*/ 	.word	0x00000000
        /*0914*/ 	.word	0x00000000
        /*0918*/ 	.short	0x010a
        /*091a*/ 	.byte	0xff
	.zero		1


	//   ....[130]....
        /*091c*/ 	.word	0x00009100
        /*0920*/ 	.word	0x00000000
        /*0924*/ 	.word	0x00000090
        /*0928*/ 	.short	0x010a
        /*092a*/ 	.byte	0xff
	.zero		1


	//   ....[131]....
        /*092c*/ 	.word	0x00009150
        /*0930*/ 	.word	0x00000000
        /*0934*/ 	.word	0x00000050
        /*0938*/ 	.short	0x010a
        /*093a*/ 	.byte	0xff
	.zero		1


	//   ....[132]....
        /*093c*/ 	.word	0x000091a0
        /*0940*/ 	.word	0x00000059
        /*0944*/ 	.word	0x000000b0
        /*0948*/ 	.short	0x010a
        /*094a*/ 	.byte	0xff
	.zero		1


	//   ....[133]....
        /*094c*/ 	.word	0x000091f0
        /*0950*/ 	.word	0x00000002
        /*0954*/ 	.word	0x00000050
        /*0958*/ 	.short	0x010a
        /*095a*/ 	.byte	0xff
	.zero		1


	//----- nvinfo : EIATTR_NUM_MBARRIERS
	.align		4
.L_47:
        /*095c*/ 	.byte	0x03, 0x38
        /*095e*/ 	.short	0x0023


	//----- nvinfo : EIATTR_EXIT_INSTR_OFFSETS
	.align		4
        /*0960*/ 	.byte	0x04, 0x1c
        /*0962*/ 	.short	(.L_49 - .L_48)


	//   ....[0]....
.L_48:
        /*0964*/ 	.word	0x00002dc0


	//   ....[1]....
        /*0968*/ 	.word	0x000032b0


	//   ....[2]....
        /*096c*/ 	.word	0x00003310


	//   ....[3]....
        /*0970*/ 	.word	0x00004850


	//   ....[4]....
        /*0974*/ 	.word	0x00005820


	//   ....[5]....
        /*0978*/ 	.word	0x00005860


	//   ....[6]....
        /*097c*/ 	.word	0x00008580


	//   ....[7]....
        /*0980*/ 	.word	0x00008600


	//   ....[8]....
        /*0984*/ 	.word	0x00008630


	//   ....[9]....
        /*0988*/ 	.word	0x000086a0


	//----- nvinfo : EIATTR_MAX_THREADS
	.align		4
.L_49:
        /*098c*/ 	.byte	0x04, 0x05
        /*098e*/ 	.short	(.L_51 - .L_50)
.L_50:
        /*0990*/ 	.word	0x00000100
        /*0994*/ 	.word	0x00000001
        /*0998*/ 	.word	0x00000001


	//----- nvinfo : EIATTR_CRS_STACK_SIZE
	.align		4
.L_51:
        /*099c*/ 	.byte	0x04, 0x1e
        /*099e*/ 	.short	(.L_53 - .L_52)
.L_52:
        /*09a0*/ 	.word	0x00000000


	//----- nvinfo : EIATTR_CBANK_PARAM_SIZE
	.align		4
.L_53:
        /*09a4*/ 	.byte	0x03, 0x19
        /*09a6*/ 	.short	0x0800


	//----- nvinfo : EIATTR_PARAM_CBANK
	.align		4
        /*09a8*/ 	.byte	0x04, 0x0a
        /*09aa*/ 	.short	(.L_55 - .L_54)
	.align		4
.L_54:
        /*09ac*/ 	.word	index@(.nv.constant0._ZN7cutlass13device_kernelINS_4gemm6kernel13GemmUniversalIN4cute5tupleIJiiiiEEENS1_10collective13CollectiveMmaINS1_35MainloopSm100TmaUmmaWarpSpecializedILi5ELi2ELi4ENS5_IJNS4_1CILi2EEESB_NSA_ILi1EEEEEEEENS5_IJNSA_ILi256EEENSA_ILi64EEENSA_ILi128EEEEEENS_10bfloat16_tENS5_IJlSC_lEEESJ_SK_NS4_8TiledMMAINS4_8MMA_AtomIJNS4_26SM100_MMA_F16BF16_2x1SM_SSISJ_SJ_fLi256ELi64ELNS4_4UMMA5MajorE0ELSP_0ELNSO_7ScaleInE0ELSQ_0EEEEEENS4_6LayoutINS5_IJSC_SC_SC_EEENS5_IJNSA_ILi0EEESV_SV_EEEEENS5_IJNS4_10UnderscoreESY_SY_EEEEENS4_28SM100_TMA_2SM_LOAD_MULTICASTENS4_14ComposedLayoutINS4_7SwizzleILi3ELi4ELi3EEENS4_18smem_ptr_flag_bitsILi16EEENST_INS5_IJNSA_ILi8EEESG_EEENS5_IJSG_SC_EEEEEEEvNS4_8identityENS4_18SM100_TMA_2SM_LOADES1B_vS1C_EENS_8epilogue10collective18CollectiveEpilogueINS1F_23Sm100TmaWarpSpecializedILi3ELi2ELi32ELb1ELb0EEEJNS5_IJSH_SG_SH_EEENS5_IJNST_ISH_SC_EENST_INSA_ILi32EEESC_EEEEESJ_SK_SJ_SK_NS1F_6fusion15FusionCallbacksIS1J_NS1P_17LinearCombinationISJ_fSJ_fLNS_15FloatRoundStyleE2EEES1K_S1O_JEEENS4_5SM1004TMEM4LOAD26SM100_TMEM_LOAD_32dp32b32xENS4_13SM90_TMA_LOADENS12_INS13_ILi2ELi4ELi3EEES16_NST_INS5_IJS17_S1M_EEENS5_IJS1M_SC_EEEEEEENS4_39AutoVectorizingCopyWithAssumedAlignmentILi128EEENS4_14SM90_TMA_STOREES24_S26_S26_EEEvvEEEEvNT_6ParamsE)
        /*09b0*/ 	.short	0x0380
        /*09b2*/ 	.short	0x0800


	//----- nvinfo : EIATTR_SW_WAR
	.align		4
.L_55:
        /*09b4*/ 	.byte	0x04, 0x36
        /*09b6*/ 	.short	(.L_57 - .L_56)
.L_56:
        /*09b8*/ 	.word	0x00000008
.L_57:


//--------------------- .nv.callgraph             --------------------------
	.section	.nv.callgraph,"",@"SHT_CUDA_CALLGRAPH"
	.align	4
	.sectionentsize	8
	.align		4
        /*0000*/ 	.word	0x00000000
	.align		4
        /*0004*/ 	.word	0xffffffff
	.align		4
        /*0008*/ 	.word	index@(_ZN7cutlass13device_kernelINS_4gemm6kernel13GemmUniversalIN4cute5tupleIJiiiiEEENS1_10collective13CollectiveMmaINS1_35MainloopSm100TmaUmmaWarpSpecializedILi5ELi2ELi4ENS5_IJNS4_1CILi2EEESB_NSA_ILi1EEEEEEEENS5_IJNSA_ILi256EEENSA_ILi64EEENSA_ILi128EEEEEENS_10bfloat16_tENS5_IJlSC_lEEESJ_SK_NS4_8TiledMMAINS4_8MMA_AtomIJNS4_26SM100_MMA_F16BF16_2x1SM_SSISJ_SJ_fLi256ELi64ELNS4_4UMMA5MajorE0ELSP_0ELNSO_7ScaleInE0ELSQ_0EEEEEENS4_6LayoutINS5_IJSC_SC_SC_EEENS5_IJNSA_ILi0EEESV_SV_EEEEENS5_IJNS4_10UnderscoreESY_SY_EEEEENS4_28SM100_TMA_2SM_LOAD_MULTICASTENS4_14ComposedLayoutINS4_7SwizzleILi3ELi4ELi3EEENS4_18smem_ptr_flag_bitsILi16EEENST_INS5_IJNSA_ILi8EEESG_EEENS5_IJSG_SC_EEEEEEEvNS4_8identityENS4_18SM100_TMA_2SM_LOADES1B_vS1C_EENS_8epilogue10collective18CollectiveEpilogueINS1F_23Sm100TmaWarpSpecializedILi3ELi2ELi32ELb1ELb0EEEJNS5_IJSH_SG_SH_EEENS5_IJNST_ISH_SC_EENST_INSA_ILi32EEESC_EEEEESJ_SK_SJ_SK_NS1F_6fusion15FusionCallbacksIS1J_NS1P_17LinearCombinationISJ_fSJ_fLNS_15FloatRoundStyleE2EEES1K_S1O_JEEENS4_5SM1004TMEM4LOAD26SM100_TMEM_LOAD_32dp32b32xENS4_13SM90_TMA_LOADENS12_INS13_ILi2ELi4ELi3EEES16_NST_INS5_IJS17_S1M_EEENS5_IJS1M_SC_EEEEEEENS4_39AutoVectorizingCopyWithAssumedAlignmentILi128EEENS4_14SM90_TMA_STOREES24_S26_S26_EEEvvEEEEvNT_6ParamsE)
	.align		4
        /*000c*/ 	.word	index@(__assertfail)
	.align		4
        /*0010*/ 	.word	0x00000000
	.align		4
        /*0014*/ 	.word	0xfffffffe
	.align		4
        /*0018*/ 	.word	0x00000000
	.align		4
        /*001c*/ 	.word	0xfffffffd
	.align		4
        /*0020*/ 	.word	0x00000000
	.align		4
        /*0024*/ 	.word	0xfffffffc


//--------------------- .nv.constant4             --------------------------
	.section	.nv.constant4,"a",@progbits
	.align	8
	.align		8
.nv.constant4:
        /*0000*/ 	.dword	__assertfail
	.align		8
        /*0008*/ 	.dword	__unnamed_1
	.align		8
        /*0010*/ 	.dword	__unnamed_2
	.align		8
        /*0018*/ 	.dword	_ZN39_INTERNAL_7793f33b_4_k_cu_3c8f5517_80114cuda3std3__45__cpo5beginE
	.align		8
        /*0020*/ 	.dword	_ZN39_INTERNAL_7793f33b_4_k_cu_3c8f5517_80114cuda3std3__45__cpo3endE
	.align		8
        /*0028*/ 	.dword	_ZN39_INTERNAL_7793f33b_4_k_cu_3c8f5517_80114cuda3std3__45__cpo6cbeginE
	.align		8
        /*0030*/ 	.dword	_ZN39_INTERNAL_7793f33b_4_k_cu_3c8f5517_80114cuda3std3__45__cpo4cendE
	.align		8
        /*0038*/ 	.dword	_ZN39_INTERNAL_7793f33b_4_k_cu_3c8f5517_80114cuda3std3__441_GLOBAL__N__7793f33b_4_k_cu_3c8f5517_80116ignoreE
	.align		8
        /*0040*/ 	.dword	_ZN39_INTERNAL_7793f33b_4_k_cu_3c8f5517_80114cuda3std3__419piecewise_constructE
	.align		8
        /*0048*/ 	.dword	_ZN39_INTERNAL_7793f33b_4_k_cu_3c8f5517_80114cuda3std3__48in_placeE
	.align		8
        /*0050*/ 	.dword	_ZN39_INTERNAL_7793f33b_4_k_cu_3c8f5517_80114cuda3std6ranges3__45__cpo4swapE
	.align		8
        /*0058*/ 	.dword	_ZN39_INTERNAL_7793f33b_4_k_cu_3c8f5517_80114cuda3std6ranges3__45__cpo9iter_moveE
	.align		8
        /*0060*/ 	.dword	_ZN39_INTERNAL_7793f33b_4_k_cu_3c8f5517_80114cute7productE
	.align		8
        /*0068*/ 	.dword	_ZN39_INTERNAL_7793f33b_4_k_cu_3c8f5517_80114cute1_E
	.align		8
        /*0070*/ 	.dword	$str$25
	.align		8
        /*0078*/ 	.dword	$str$26
	.align		8
        /*0080*/ 	.dword	$str$27
	.align		8
        /*0088*/ 	.dword	$str$28


//--------------------- .text._ZN7cutlass13device_kernelINS_4gemm6kernel13GemmUniversalIN4cute5tupleIJiiiiEEENS1_10collective13CollectiveMmaINS1_35MainloopSm100TmaUmmaWarpSpecializedILi5ELi2ELi4ENS5_IJNS4_1CILi2EEESB_NSA_ILi1EEEEEEEENS5_IJNSA_ILi256EEENSA_ILi64EEENSA_ILi128EEEEEENS_10bfloat16_tENS5_IJlSC_lEEESJ_SK_NS4_8TiledMMAINS4_8MMA_AtomIJNS4_26SM100_MMA_F16BF16_2x1SM_SSISJ_SJ_fLi256ELi64ELNS4_4UMMA5MajorE0ELSP_0ELNSO_7ScaleInE0ELSQ_0EEEEEENS4_6LayoutINS5_IJSC_SC_SC_EEENS5_IJNSA_ILi0EEESV_SV_EEEEENS5_IJNS4_10UnderscoreESY_SY_EEEEENS4_28SM100_TMA_2SM_LOAD_MULTICASTENS4_14ComposedLayoutINS4_7SwizzleILi3ELi4ELi3EEENS4_18smem_ptr_flag_bitsILi16EEENST_INS5_IJNSA_ILi8EEESG_EEENS5_IJSG_SC_EEEEEEEvNS4_8identityENS4_18SM100_TMA_2SM_LOADES1B_vS1C_EENS_8epilogue10collective18CollectiveEpilogueINS1F_23Sm100TmaWarpSpecializedILi3ELi2ELi32ELb1ELb0EEEJNS5_IJSH_SG_SH_EEENS5_IJNST_ISH_SC_EENST_INSA_ILi32EEESC_EEEEESJ_SK_SJ_SK_NS1F_6fusion15FusionCallbacksIS1J_NS1P_17LinearCombinationISJ_fSJ_fLNS_15FloatRoundStyleE2EEES1K_S1O_JEEENS4_5SM1004TMEM4LOAD26SM100_TMEM_LOAD_32dp32b32xENS4_13SM90_TMA_LOADENS12_INS13_ILi2ELi4ELi3EEES16_NST_INS5_IJS17_S1M_EEENS5_IJS1M_SC_EEEEEEENS4_39AutoVectorizingCopyWithAssumedAlignmentILi128EEENS4_14SM90_TMA_STOREES24_S26_S26_EEEvvEEEEvNT_6ParamsE --------------------------
	.section	.text._ZN7cutlass13device_kernelINS_4gemm6kernel13GemmUniversalIN4cute5tupleIJiiiiEEENS1_10collective13CollectiveMmaINS1_35MainloopSm100TmaUmmaWarpSpecializedILi5ELi2ELi4ENS5_IJNS4_1CILi2EEESB_NSA_ILi1EEEEEEEENS5_IJNSA_ILi256EEENSA_ILi64EEENSA_ILi128EEEEEENS_10bfloat16_tENS5_IJlSC_lEEESJ_SK_NS4_8TiledMMAINS4_8MMA_AtomIJNS4_26SM100_MMA_F16BF16_2x1SM_SSISJ_SJ_fLi256ELi64ELNS4_4UMMA5MajorE0ELSP_0ELNSO_7ScaleInE0ELSQ_0EEEEEENS4_6LayoutINS5_IJSC_SC_SC_EEENS5_IJNSA_ILi0EEESV_SV_EEEEENS5_IJNS4_10UnderscoreESY_SY_EEEEENS4_28SM100_TMA_2SM_LOAD_MULTICASTENS4_14ComposedLayoutINS4_7SwizzleILi3ELi4ELi3EEENS4_18smem_ptr_flag_bitsILi16EEENST_INS5_IJNSA_ILi8EEESG_EEENS5_IJSG_SC_EEEEEEEvNS4_8identityENS4_18SM100_TMA_2SM_LOADES1B_vS1C_EENS_8epilogue10collective18CollectiveEpilogueINS1F_23Sm100TmaWarpSpecializedILi3ELi2ELi32ELb1ELb0EEEJNS5_IJSH_SG_SH_EEENS5_IJNST_ISH_SC_EENST_INSA_ILi32EEESC_EEEEESJ_SK_SJ_SK_NS1F_6fusion15FusionCallbacksIS1J_NS1P_17LinearCombinationISJ_fSJ_fLNS_15FloatRoundStyleE2EEES1K_S1O_JEEENS4_5SM1004TMEM4LOAD26SM100_TMEM_LOAD_32dp32b32xENS4_13SM90_TMA_LOADENS12_INS13_ILi2ELi4ELi3EEES16_NST_INS5_IJS17_S1M_EEENS5_IJS1M_SC_EEEEEEENS4_39AutoVectorizingCopyWithAssumedAlignmentILi128EEENS4_14SM90_TMA_STOREES24_S26_S26_EEEvvEEEEvNT_6ParamsE,"ax",@progbits
	.align	128
.text._ZN7cutlass13device_kernelINS_4gemm6kernel13GemmUniversalIN4cute5tupleIJiiiiEEENS1_10collective13CollectiveMmaINS1_35MainloopSm100TmaUmmaWarpSpecializedILi5ELi2ELi4ENS5_IJNS4_1CILi2EEESB_NSA_ILi1EEEEEEEENS5_IJNSA_ILi256EEENSA_ILi64EEENSA_ILi128EEEEEENS_10bfloat16_tENS5_IJlSC_lEEESJ_SK_NS4_8TiledMMAINS4_8MMA_AtomIJNS4_26SM100_MMA_F16BF16_2x1SM_SSISJ_SJ_fLi256ELi64ELNS4_4UMMA5MajorE0ELSP_0ELNSO_7ScaleInE0ELSQ_0EEEEEENS4_6LayoutINS5_IJSC_SC_SC_EEENS5_IJNSA_ILi0EEESV_SV_EEEEENS5_IJNS4_10UnderscoreESY_SY_EEEEENS4_28SM100_TMA_2SM_LOAD_MULTICASTENS4_14ComposedLayoutINS4_7SwizzleILi3ELi4ELi3EEENS4_18smem_ptr_flag_bitsILi16EEENST_INS5_IJNSA_ILi8EEESG_EEENS5_IJSG_SC_EEEEEEEvNS4_8identityENS4_18SM100_TMA_2SM_LOADES1B_vS1C_EENS_8epilogue10collective18CollectiveEpilogueINS1F_23Sm100TmaWarpSpecializedILi3ELi2ELi32ELb1ELb0EEEJNS5_IJSH_SG_SH_EEENS5_IJNST_ISH_SC_EENST_INSA_ILi32EEESC_EEEEESJ_SK_SJ_SK_NS1F_6fusion15FusionCallbacksIS1J_NS1P_17LinearCombinationISJ_fSJ_fLNS_15FloatRoundStyleE2EEES1K_S1O_JEEENS4_5SM1004TMEM4LOAD26SM100_TMEM_LOAD_32dp32b32xENS4_13SM90_TMA_LOADENS12_INS13_ILi2ELi4ELi3EEES16_NST_INS5_IJS17_S1M_EEENS5_IJS1M_SC_EEEEEEENS4_39AutoVectorizingCopyWithAssumedAlignmentILi128EEENS4_14SM90_TMA_STOREES24_S26_S26_EEEvvEEEEvNT_6ParamsE:
        .type           _ZN7cutlass13device_kernelINS_4gemm6kernel13GemmUniversalIN4cute5tupleIJiiiiEEENS1_10collective13CollectiveMmaINS1_35MainloopSm100TmaUmmaWarpSpecializedILi5ELi2ELi4ENS5_IJNS4_1CILi2EEESB_NSA_ILi1EEEEEEEENS5_IJNSA_ILi256EEENSA_ILi64EEENSA_ILi128EEEEEENS_10bfloat16_tENS5_IJlSC_lEEESJ_SK_NS4_8TiledMMAINS4_8MMA_AtomIJNS4_26SM100_MMA_F16BF16_2x1SM_SSISJ_SJ_fLi256ELi64ELNS4_4UMMA5MajorE0ELSP_0ELNSO_7ScaleInE0ELSQ_0EEEEEENS4_6LayoutINS5_IJSC_SC_SC_EEENS5_IJNSA_ILi0EEESV_SV_EEEEENS5_IJNS4_10UnderscoreESY_SY_EEEEENS4_28SM100_TMA_2SM_LOAD_MULTICASTENS4_14ComposedLayoutINS4_7SwizzleILi3ELi4ELi3EEENS4_18smem_ptr_flag_bitsILi16EEENST_INS5_IJNSA_ILi8EEESG_EEENS5_IJSG_SC_EEEEEEEvNS4_8identityENS4_18SM100_TMA_2SM_LOADES1B_vS1C_EENS_8epilogue10collective18CollectiveEpilogueINS1F_23Sm100TmaWarpSpecializedILi3ELi2ELi32ELb1ELb0EEEJNS5_IJSH_SG_SH_EEENS5_IJNST_ISH_SC_EENST_INSA_ILi32EEESC_EEEEESJ_SK_SJ_SK_NS1F_6fusion15FusionCallbacksIS1J_NS1P_17LinearCombinationISJ_fSJ_fLNS_15FloatRoundStyleE2EEES1K_S1O_JEEENS4_5SM1004TMEM4LOAD26SM100_TMEM_LOAD_32dp32b32xENS4_13SM90_TMA_LOADENS12_INS13_ILi2ELi4ELi3EEES16_NST_INS5_IJS17_S1M_EEENS5_IJS1M_SC_EEEEEEENS4_39AutoVectorizingCopyWithAssumedAlignmentILi128EEENS4_14SM90_TMA_STOREES24_S26_S26_EEEvvEEEEvNT_6ParamsE,@function
        .size           _ZN7cutlass13device_kernelINS_4gemm6kernel13GemmUniversalIN4cute5tupleIJiiiiEEENS1_10collective13CollectiveMmaINS1_35MainloopSm100TmaUmmaWarpSpecializedILi5ELi2ELi4ENS5_IJNS4_1CILi2EEESB_NSA_ILi1EEEEEEEENS5_IJNSA_ILi256EEENSA_ILi64EEENSA_ILi128EEEEEENS_10bfloat16_tENS5_IJlSC_lEEESJ_SK_NS4_8TiledMMAINS4_8MMA_AtomIJNS4_26SM100_MMA_F16BF16_2x1SM_SSISJ_SJ_fLi256ELi64ELNS4_4UMMA5MajorE0ELSP_0ELNSO_7ScaleInE0ELSQ_0EEEEEENS4_6LayoutINS5_IJSC_SC_SC_EEENS5_IJNSA_ILi0EEESV_SV_EEEEENS5_IJNS4_10UnderscoreESY_SY_EEEEENS4_28SM100_TMA_2SM_LOAD_MULTICASTENS4_14ComposedLayoutINS4_7SwizzleILi3ELi4ELi3EEENS4_18smem_ptr_flag_bitsILi16EEENST_INS5_IJNSA_ILi8EEESG_EEENS5_IJSG_SC_EEEEEEEvNS4_8identityENS4_18SM100_TMA_2SM_LOADES1B_vS1C_EENS_8epilogue10collective18CollectiveEpilogueINS1F_23Sm100TmaWarpSpecializedILi3ELi2ELi32ELb1ELb0EEEJNS5_IJSH_SG_SH_EEENS5_IJNST_ISH_SC_EENST_INSA_ILi32EEESC_EEEEESJ_SK_SJ_SK_NS1F_6fusion15FusionCallbacksIS1J_NS1P_17LinearCombinationISJ_fSJ_fLNS_15FloatRoundStyleE2EEES1K_S1O_JEEENS4_5SM1004TMEM4LOAD26SM100_TMEM_LOAD_32dp32b32xENS4_13SM90_TMA_LOADENS12_INS13_ILi2ELi4ELi3EEES16_NST_INS5_IJS17_S1M_EEENS5_IJS1M_SC_EEEEEEENS4_39AutoVectorizingCopyWithAssumedAlignmentILi128EEENS4_14SM90_TMA_STOREES24_S26_S26_EEEvvEEEEvNT_6ParamsE,(.L_x_180 - _ZN7cutlass13device_kernelINS_4gemm6kernel13GemmUniversalIN4cute5tupleIJiiiiEEENS1_10collective13CollectiveMmaINS1_35MainloopSm100TmaUmmaWarpSpecializedILi5ELi2ELi4ENS5_IJNS4_1CILi2EEESB_NSA_ILi1EEEEEEEENS5_IJNSA_ILi256EEENSA_ILi64EEENSA_ILi128EEEEEENS_10bfloat16_tENS5_IJlSC_lEEESJ_SK_NS4_8TiledMMAINS4_8MMA_AtomIJNS4_26SM100_MMA_F16BF16_2x1SM_SSISJ_SJ_fLi256ELi64ELNS4_4UMMA5MajorE0ELSP_0ELNSO_7ScaleInE0ELSQ_0EEEEEENS4_6LayoutINS5_IJSC_SC_SC_EEENS5_IJNSA_ILi0EEESV_SV_EEEEENS5_IJNS4_10UnderscoreESY_SY_EEEEENS4_28SM100_TMA_2SM_LOAD_MULTICASTENS4_14ComposedLayoutINS4_7SwizzleILi3ELi4ELi3EEENS4_18smem_ptr_flag_bitsILi16EEENST_INS5_IJNSA_ILi8EEESG_EEENS5_IJSG_SC_EEEEEEEvNS4_8identityENS4_18SM100_TMA_2SM_LOADES1B_vS1C_EENS_8epilogue10collective18CollectiveEpilogueINS1F_23Sm100TmaWarpSpecializedILi3ELi2ELi32ELb1ELb0EEEJNS5_IJSH_SG_SH_EEENS5_IJNST_ISH_SC_EENST_INSA_ILi32EEESC_EEEEESJ_SK_SJ_SK_NS1F_6fusion15FusionCallbacksIS1J_NS1P_17LinearCombinationISJ_fSJ_fLNS_15FloatRoundStyleE2EEES1K_S1O_JEEENS4_5SM1004TMEM4LOAD26SM100_TMEM_LOAD_32dp32b32xENS4_13SM90_TMA_LOADENS12_INS13_ILi2ELi4ELi3EEES16_NST_INS5_IJS17_S1M_EEENS5_IJS1M_SC_EEEEEEENS4_39AutoVectorizingCopyWithAssumedAlignmentILi128EEENS4_14SM90_TMA_STOREES24_S26_S26_EEEvvEEEEvNT_6ParamsE)
        .other          _ZN7cutlass13device_kernelINS_4gemm6kernel13GemmUniversalIN4cute5tupleIJiiiiEEENS1_10collective13CollectiveMmaINS1_35MainloopSm100TmaUmmaWarpSpecializedILi5ELi2ELi4ENS5_IJNS4_1CILi2EEESB_NSA_ILi1EEEEEEEENS5_IJNSA_ILi256EEENSA_ILi64EEENSA_ILi128EEEEEENS_10bfloat16_tENS5_IJlSC_lEEESJ_SK_NS4_8TiledMMAINS4_8MMA_AtomIJNS4_26SM100_MMA_F16BF16_2x1SM_SSISJ_SJ_fLi256ELi64ELNS4_4UMMA5MajorE0ELSP_0ELNSO_7ScaleInE0ELSQ_0EEEEEENS4_6LayoutINS5_IJSC_SC_SC_EEENS5_IJNSA_ILi0EEESV_SV_EEEEENS5_IJNS4_10UnderscoreESY_SY_EEEEENS4_28SM100_TMA_2SM_LOAD_MULTICASTENS4_14ComposedLayoutINS4_7SwizzleILi3ELi4ELi3EEENS4_18smem_ptr_flag_bitsILi16EEENST_INS5_IJNSA_ILi8EEESG_EEENS5_IJSG_SC_EEEEEEEvNS4_8identityENS4_18SM100_TMA_2SM_LOADES1B_vS1C_EENS_8epilogue10collective18CollectiveEpilogueINS1F_23Sm100TmaWarpSpecializedILi3ELi2ELi32ELb1ELb0EEEJNS5_IJSH_SG_SH_EEENS5_IJNST_ISH_SC_EENST_INSA_ILi32EEESC_EEEEESJ_SK_SJ_SK_NS1F_6fusion15FusionCallbacksIS1J_NS1P_17LinearCombinationISJ_fSJ_fLNS_15FloatRoundStyleE2EEES1K_S1O_JEEENS4_5SM1004TMEM4LOAD26SM100_TMEM_LOAD_32dp32b32xENS4_13SM90_TMA_LOADENS12_INS13_ILi2ELi4ELi3EEES16_NST_INS5_IJS17_S1M_EEENS5_IJS1M_SC_EEEEEEENS4_39AutoVectorizingCopyWithAssumedAlignmentILi128EEENS4_14SM90_TMA_STOREES24_S26_S26_EEEvvEEEEvNT_6ParamsE,@"STO_CUDA_ENTRY STV_DEFAULT"
_ZN7cutlass13device_kernelINS_4gemm6kernel13GemmUniversalIN4cute5tupleIJiiiiEEENS1_10collective13CollectiveMmaINS1_35MainloopSm100TmaUmmaWarpSpecializedILi5ELi2ELi4ENS5_IJNS4_1CILi2EEESB_NSA_ILi1EEEEEEEENS5_IJNSA_ILi256EEENSA_ILi64EEENSA_ILi128EEEEEENS_10bfloat16_tENS5_IJlSC_lEEESJ_SK_NS4_8TiledMMAINS4_8MMA_AtomIJNS4_26SM100_MMA_F16BF16_2x1SM_SSISJ_SJ_fLi256ELi64ELNS4_4UMMA5MajorE0ELSP_0ELNSO_7ScaleInE0ELSQ_0EEEEEENS4_6LayoutINS5_IJSC_SC_SC_EEENS5_IJNSA_ILi0EEESV_SV_EEEEENS5_IJNS4_10UnderscoreESY_SY_EEEEENS4_28SM100_TMA_2SM_LOAD_MULTICASTENS4_14ComposedLayoutINS4_7SwizzleILi3ELi4ELi3EEENS4_18smem_ptr_flag_bitsILi16EEENST_INS5_IJNSA_ILi8EEESG_EEENS5_IJSG_SC_EEEEEEEvNS4_8identityENS4_18SM100_TMA_2SM_LOADES1B_vS1C_EENS_8epilogue10collective18CollectiveEpilogueINS1F_23Sm100TmaWarpSpecializedILi3ELi2ELi32ELb1ELb0EEEJNS5_IJSH_SG_SH_EEENS5_IJNST_ISH_SC_EENST_INSA_ILi32EEESC_EEEEESJ_SK_SJ_SK_NS1F_6fusion15FusionCallbacksIS1J_NS1P_17LinearCombinationISJ_fSJ_fLNS_15FloatRoundStyleE2EEES1K_S1O_JEEENS4_5SM1004TMEM4LOAD26SM100_TMEM_LOAD_32dp32b32xENS4_13SM90_TMA_LOADENS12_INS13_ILi2ELi4ELi3EEES16_NST_INS5_IJS17_S1M_EEENS5_IJS1M_SC_EEEEEEENS4_39AutoVectorizingCopyWithAssumedAlignmentILi128EEENS4_14SM90_TMA_STOREES24_S26_S26_EEEvvEEEEvNT_6ParamsE:
[----:B------:R-:W1:Y:S01]  /*0000*/  LDC R1, c[0x0][0x37c] ;  /* 0x0000df00ff017b82 */ /* 0x000e620000000800 */
[----:B------:R-:W2:Y:S01]  /*0010*/  S2R R92, SR_TID.X ;  /* 0x00000000005c7919 */ /* 0x000ea20000002100 */
[----:B------:R-:W3:Y:S06]  /*0020*/  LDCU.64 UR8, c[0x0][0x890] ;  /* 0x00011200ff0877ac */ /* 0x000eec0008000a00 */
[----:B------:R-:W4:Y:S01]  /*0030*/  S2UR UR55, SR_CgaCtaId ;  /* 0x00000000003779c3 */ /* 0x000f220000008800 */
[----:B------:R-:W-:Y:S02]  /*0040*/  PRMT R84, RZ, 0x7610, R84 ;  /* 0x00007610ff547816 */ /* 0x000fe40000000054 */
[----:B------:R-:W-:Y:S01]  /*0050*/  ELECT P1, URZ, PT ;  /* 0x0000000000ff782f */ /* 0x000fe20003820000 */
[----:B---3--:R-:W-:-:S04]  /*0060*/  UISETP.NE.U32.AND UP0, UPT, UR8, URZ, UPT ;  /* 0x000000ff0800728c */ /* 0x008fc8000bf05070 */
[----:B------:R-:W-:Y:S02]  /*0070*/  UISETP.NE.AND.EX UP0, UPT, UR9, URZ, UPT, UP0 ;  /* 0x000000ff0900728c */ /* 0x000fe4000bf05300 */
[----:B----4-:R-:W-:Y:S02]  /*0080*/  ULOP3.LUT UR68, UR55, 0x1, URZ, 0xc0, !UPT ;  /* 0x0000000137447892 */ /* 0x010fe4000f8ec0ff */
[----:B------:R-:W-:Y:S01]  /*0090*/  ULOP3.LUT UR69, UR55, 0x1, URZ, 0x3c, !UPT ;  /* 0x0000000137457892 */ /* 0x000fe2000f8e3cff */
[----:B--2---:R-:W-:-:S05]  /*00a0*/  SHF.R.U32.HI R85, RZ, 0x5, R92 ;  /* 0x00000005ff557819 */ /* 0x004fca000001165c */
[----:B------:R-:W2:Y:S02]  /*00b0*/  SHFL.IDX PT, R0, R85, RZ, 0x1f ;  /* 0x00001fff55007589 */ /* 0x000ea400000e0000 */
[----:B--2---:R-:W-:Y:S01]  /*00c0*/  R2UR UR18, R0 ;  /* 0x00000000001272ca */ /* 0x004fe200000e0000 */
[----:B-1----:R-:W-:-:S14]  /*00d0*/  BRA.U UP0, `(.L_x_0) ;  /* 0x0000000100307547 */ /* 0x002fdc000b800000 */
[----:B------:R-:W1:Y:S02]  /*00e0*/  LDCU.64 UR4, c[0x0][0x888] ;  /* 0x00011100ff0477ac */ /* 0x000e640008000a00 */
[----:B-1----:R-:W-:-:S04]  /*00f0*/  UISETP.NE.U32.AND UP0, UPT, UR4, URZ, UPT ;  /* 0x000000ff0400728c */ /* 0x002fc8000bf05070 */
[----:B------:R-:W-:-:S09]  /*0100*/  UISETP.NE.AND.EX UP0, UPT, UR5, URZ, UPT, UP0 ;  /* 0x000000ff0500728c */ /* 0x000fd2000bf05300 */
[----:B------:R-:W-:Y:S05]  /*0110*/  BRA.U !UP0, `(.L_x_1) ;  /* 0x0000000108147547 */ /* 0x000fea000b800000 */
[----:B------:R-:W1:Y:S01]  /*0120*/  LDC.64 R2, c[0x0][0x888] ;  /* 0x00022200ff027b82 */ /* 0x000e620000000a00 */
[----:B------:R-:W1:Y:S02]  /*0130*/  LDCU.64 UR4, c[0x0][0x358] ;  /* 0x00006b00ff0477ac */ /* 0x000e640008000a00 */
[----:B-1----:R1:W5:Y:S01]  /*0140*/  LDG.E R41, desc[UR4][R2.64] ;  /* 0x0000000402297981 */ /* 0x002362000c1e1900 */
[----:B------:R-:W-:Y:S01]  /*0150*/  HFMA2 R84, -RZ, RZ, 0, 5.9604644775390625e-08 ;  /* 0x00000001ff547431 */ /* 0x000fe200000001ff */
[----:B------:R-:W-:Y:S05]  /*0160*/  BRA `(.L_x_0) ;  /* 0x00000000000c7947 */ /* 0x000fea0003800000 */
.L_x_1:
[----:B------:R-:W1:Y:S01]  /*0170*/  LDCU UR4, c[0x0][0x880] ;  /* 0x00011000ff0477ac */ /* 0x000e620008000800 */
[----:B------:R-:W-:Y:S01]  /*0180*/  HFMA2 R84, -RZ, RZ, 0, 5.9604644775390625e-08 ;  /* 0x00000001ff547431 */ /* 0x000fe200000001ff */
[----:B-1----:R-:W-:-:S07]  /*0190*/  MOV R41, UR4 ;  /* 0x0000000400297c02 */ /* 0x002fce0008000f00 */
.L_x_0:
[----:B------:R-:W2:Y:S02]  /*01a0*/  LDCU.64 UR4, c[0x0][0x8b0] ;  /* 0x00011600ff0477ac */ /* 0x000ea40008000a00 */
[----:B--2---:R-:W-:-:S04]  /*01b0*/  UISETP.NE.U32.AND UP0, UPT, UR4, URZ, UPT ;  /* 0x000000ff0400728c */ /* 0x004fc8000bf05070 */
[----:B------:R-:W-:-:S09]  /*01c0*/  UISETP.NE.AND.EX UP0, UPT, UR5, URZ, UPT, UP0 ;  /* 0x000000ff0500728c */ /* 0x000fd2000bf05300 */
[----:B------:R-:W-:Y:S05]  /*01d0*/  BRA.U UP0, `(.L_x_2) ;  /* 0x0000000100287547 */ /* 0x000fea000b800000 */
[----:B------:R-:W2:Y:S02]  /*01e0*/  LDCU.64 UR4, c[0x0][0x8a8] ;  /* 0x00011500ff0477ac */ /* 0x000ea40008000a00 */
[----:B--2---:R-:W-:-:S04]  /*01f0*/  UISETP.NE.U32.AND UP0, UPT, UR4, URZ, UPT ;  /* 0x000000ff0400728c */ /* 0x004fc8000bf05070 */
[----:B------:R-:W-:-:S09]  /*0200*/  UISETP.NE.AND.EX UP0, UPT, UR5, URZ, UPT, UP0 ;  /* 0x000000ff0500728c */ /* 0x000fd2000bf05300 */
[----:B------:R-:W-:Y:S05]  /*0210*/  BRA.U !UP0, `(.L_x_3) ;  /* 0x0000000108107547 */ /* 0x000fea000b800000 */
[----:B------:R-:W2:Y:S01]  /*0220*/  LDC.64 R38, c[0x0][0x8a8] ;  /* 0x00022a00ff267b82 */ /* 0x000ea20000000a00 */
[----:B------:R-:W2:Y:S02]  /*0230*/  LDCU.64 UR4, c[0x0][0x358] ;  /* 0x00006b00ff0477ac */ /* 0x000ea40008000a00 */
[----:B--2---:R2:W5:Y:S01]  /*0240*/  LDG.E R38, desc[UR4][R38.64] ;  /* 0x0000000426267981 */ /* 0x004562000c1e1900 */
[----:B------:R-:W-:Y:S05]  /*0250*/  BRA `(.L_x_2) ;  /* 0x0000000000087947 */ /* 0x000fea0003800000 */
.L_x_3:
[----:B------:R-:W2:Y:S02]  /*0260*/  LDCU UR4, c[0x0][0x8a0] ;  /* 0x00011400ff0477ac */ /* 0x000ea40008000800 */
[----:B--2---:R-:W-:Y:S02]  /*0270*/  MOV R38, UR4 ;  /* 0x0000000400267c02 */ /* 0x004fe40008000f00 */
.L_x_2:
[----:B------:R-:W-:Y:S01]  /*0280*/  IMAD.U32 R0, RZ, RZ, UR18 ;  /* 0x00000012ff007e24 */ /* 0x000fe2000f8e00ff */
[----:B------:R-:W-:Y:S04]  /*0290*/  BSSY.RECONVERGENT B0, `(.L_x_4) ;  /* 0x000000c000007945 */ /* 0x000fe80003800200 */
[C---:B------:R-:W-:Y:S02]  /*02a0*/  ISETP.NE.OR P2, PT, R0.reuse, 0x1, !P1 ;  /* 0x000000010000780c */ /* 0x040fe40004f45670 */
[----:B------:R-:W-:-:S11]  /*02b0*/  ISETP.NE.OR P0, PT, R0, 0x3, !P1 ;  /* 0x000000030000780c */ /* 0x000fd60004f05670 */
[----:B------:R-:W-:Y:S05]  /*02c0*/  @P2 BRA `(.L_x_5) ;  /* 0x0000000000202947 */ /* 0x000fea0003800000 */
[----:B------:R-:W3:Y:S02]  /*02d0*/  LDCU.64 UR4, c[0x0][0x348] ;  /* 0x00006900ff0477ac */ /* 0x000ee40008000a00 */
[----:B---3--:R-:W-:Y:S02]  /*02e0*/  UIADD3 UR6, UP1, UPT, UR4, 0x80, URZ ;  /* 0x0000008004067890 */ /* 0x008fe4000ff3e0ff */
[----:B------:R-:W-:Y:S02]  /*02f0*/  UIADD3 UR4, UP0, UPT, UR4, 0x180, URZ ;  /* 0x0000018004047890 */ /* 0x000fe4000ff1e0ff */
[----:B------:R-:W-:Y:S02]  /*0300*/  UIADD3.X UR7, UPT, UPT, URZ, UR5, URZ, UP1, !UPT ;  /* 0x00000005ff077290 */ /* 0x000fe40008ffe4ff */
[----:B------:R-:W-:-:S07]  /*0310*/  UIADD3.X UR5, UPT, UPT, URZ, UR5, URZ, UP0, !UPT ;  /* 0x00000005ff057290 */ /* 0x000fce00087fe4ff */
[----:B------:R3:W-:Y:S02]  /*0320*/  UTMACCTL.PF [UR6] ;  /* 0x00000000060079b9 */ /* 0x0007e40008040000 */
[----:B------:R3:W-:Y:S02]  /*0330*/  UTMACCTL.PF [UR4] ;  /* 0x00000000040079b9 */ /* 0x0007e40008040000 */
[----:B---3--:R-:W-:Y:S01]  /*0340*/  NOP ;  /* 0x0000000000007918 */ /* 0x008fe20000000000 */
.L_x_5:
[----:B------:R-:W-:Y:S05]  /*0350*/  BSYNC.RECONVERGENT B0 ;  /* 0x0000000000007941 */ /* 0x000fea0003800200 */
.L_x_4:
[----:B------:R-:W-:Y:S04]  /*0360*/  BSSY.RECONVERGENT B0, `(.L_x_6) ;  /* 0x000000a000007945 */ /* 0x000fe80003800200 */
        /* <DEDUP_REMOVED lines=9> */
.L_x_7:
[----:B------:R-:W-:Y:S05]  /*0400*/  BSYNC.RECONVERGENT B0 ;  /* 0x0000000000007941 */ /* 0x000fea0003800200 */
.L_x_6:
[----:B------:R-:W3:Y:S01]  /*0410*/  LDCU.64 UR4, c[0x0][0x888] ;  /* 0x00011100ff0477ac */ /* 0x000ee20008000a00 */
[----:B------:R-:W-:Y:S02]  /*0420*/  UISETP.EQ.U32.AND UP1, UPT, UR8, URZ, UPT ;  /* 0x000000ff0800728c */ /* 0x000fe4000bf22070 */
[----:B------:R-:W-:Y:S02]  /*0430*/  UPLOP3.LUT UP3, UPT, UPT, UPT, UPT, 0x80, 0x8 ;  /* 0x000000000008789c */ /* 0x000fe40003f6f070 */
[----:B---3--:R-:W-:-:S04]  /*0440*/  UISETP.NE.U32.AND UP0, UPT, UR4, URZ, UPT ;  /* 0x000000ff0400728c */ /* 0x008fc8000bf05070 */
[----:B------:R-:W-:-:S04]  /*0450*/  UISETP.NE.AND.EX UP0, UPT, UR5, URZ, UPT, UP0 ;  /* 0x000000ff0500728c */ /* 0x000fc8000bf05300 */
[----:B------:R-:W-:-:S04]  /*0460*/  UISETP.EQ.OR.EX UP2, UPT, UR9, URZ, !UP0, UP1 ;  /* 0x000000ff0900728c */ /* 0x000fc8000c742710 */
[----:B------:R-:W-:-:S06]  /*0470*/  UP2UR UR4, UPR, URZ, 0x4 ;  /* 0x00000004ff047883 */ /* 0x000fcc0008000000 */
[----:B------:R-:W-:Y:S01]  /*0480*/  MOV R88, UR4 ;  /* 0x0000000400587c02 */ /* 0x000fe20008000f00 */
[----:B------:R-:W-:Y:S06]  /*0490*/  BRA.U !UP2, `(.L_x_8) ;  /* 0x000000010a207547 */ /* 0x000fec000b800000 */
[----:B------:R-:W-:Y:S01]  /*04a0*/  UISETP.NE.U32.AND UP1, UPT, UR8, URZ, UPT ;  /* 0x000000ff0800728c */ /* 0x000fe2000bf25070 */
[----:B-----5:R-:W-:Y:S01]  /*04b0*/  FSETP.NEU.AND P0, PT, R41, RZ, PT ;  /* 0x000000ff2900720b */ /* 0x020fe20003f0d000 */
[----:B------:R-:W-:Y:S02]  /*04c0*/  USEL UR4, URZ, 0xffffffff, UP0 ;  /* 0xffffffffff047887 */ /* 0x000fe40008000000 */
[----:B------:R-:W-:-:S10]  /*04d0*/  UISETP.NE.AND.EX UP1, UPT, UR9, URZ, UPT, UP1 ;  /* 0x000000ff0900728c */ /* 0x000fd4000bf25310 */
[----:B------:R-:W-:Y:S01]  /*04e0*/  VOTEU.ANY UP0, P0 ;  /* 0x0000000000ff7886 */ /* 0x000fe20000000100 */
[----:B------:R-:W-:-:S04]  /*04f0*/  @!UP1 USEL UR4, URZ, 0xffffffff, UP0 ;  /* 0xffffffffff049887 */ /* 0x000fc80008000000 */
[----:B------:R-:W-:-:S04]  /*0500*/  ULOP3.LUT UR4, UR4, 0x1, URZ, 0xc0, !UPT ;  /* 0x0000000104047892 */ /* 0x000fc8000f8ec0ff */
[----:B------:R-:W-:-:S11]  /*0510*/  UISETP.NE.U32.AND UP3, UPT, UR4, 0x1, UPT ;  /* 0x000000010400788c */ /* 0x000fd6000bf65070 */
.L_x_8:
[----:B------:R-:W3:Y:S01]  /*0520*/  SHFL.IDX PT, R0, R85, RZ, 0x1f ;  /* 0x00001fff55007589 */ /* 0x000ee200000e0000 */
[----:B------:R-:W-:-:S04]  /*0530*/  UISETP.NE.AND UP0, UPT, UR18, 0x2, UPT ;  /* 0x000000021200788c */ /* 0x000fc8000bf05270 */
[----:B------:R-:W-:Y:S02]  /*0540*/  UISETP.EQ.AND UP1, UPT, UR68, URZ, !UP0 ;  /* 0x000000ff4400728c */ /* 0x000fe4000c722270 */
[----:B------:R-:W-:-:S04]  /*0550*/  USEL UR37, URZ, 0x1, UP0 ;  /* 0x00000001ff257887 */ /* 0x000fc80008000000 */
[----:B------:R-:W-:Y:S02]  /*0560*/  PLOP3.LUT P3, PT, P1, PT, UP1, 0x80, 0x8 ;  /* 0x000000000008781c */ /* 0x000fe40000f6f018 */
[----:B---3--:R-:W-:-:S13]  /*0570*/  ISETP.NE.AND P0, PT, R0, RZ, PT ;  /* 0x000000ff0000720c */ /* 0x008fda0003f05270 */
[----:B------:R-:W-:Y:S05]  /*0580*/  @P0 BRA `(.L_x_9) ;  /* 0x00000000005c0947 */ /* 0x000fea0003800000 */
[----:B------:R-:W-:Y:S01]  /*0590*/  UMOV UR4, 0x400 ;  /* 0x0000040000047882 */ /* 0x000fe20000000000 */
[----:B------:R-:W-:Y:S01]  /*05a0*/  UMOV UR8, 0x1 ;  /* 0x0000000100087882 */ /* 0x000fe20000000000 */
[----:B------:R-:W-:Y:S01]  /*05b0*/  UMOV UR6, 0x2 ;  /* 0x0000000200067882 */ /* 0x000fe20000000000 */
[----:B------:R-:W-:Y:S02]  /*05c0*/  ULEA UR4, UR55, UR4, 0x18 ;  /* 0x0000000437047291 */ /* 0x000fe4000f8ec0ff */
[----:B------:R-:W-:-:S04]  /*05d0*/  UIADD3 UR8, UPT, UPT, -UR8, 0x100000, URZ ;  /* 0x0010000008087890 */ /* 0x000fc8000fffe1ff */
[----:B------:R-:W-:Y:S02]  /*05e0*/  USHF.L.U32 UR9, UR8, 0xb, URZ ;  /* 0x0000000b08097899 */ /* 0x000fe400080006ff */
[----:B------:R-:W-:Y:S02]  /*05f0*/  USHF.L.U32 UR8, UR8, 0x1, URZ ;  /* 0x0000000108087899 */ /* 0x000fe400080006ff */
[----:B------:R-:W-:-:S04]  /*0600*/  UIADD3 UR6, UPT, UPT, -UR6, 0x100000, URZ ;  /* 0x0010000006067890 */ /* 0x000fc8000fffe1ff */
[----:B------:R-:W-:Y:S02]  /*0610*/  USHF.L.U32 UR7, UR6, 0xb, URZ ;  /* 0x0000000b06077899 */ /* 0x000fe400080006ff */
[----:B------:R-:W-:Y:S01]  /*0620*/  USHF.L.U32 UR6, UR6, 0x1, URZ ;  /* 0x0000000106067899 */ /* 0x000fe200080006ff */
[----:B------:R-:W-:Y:S01]  /*0630*/  ELECT P0, URZ, PT ;  /* 0x0000000000ff782f */ /* 0x000fe20003800000 */
[----:B------:R-:W3:Y:S02]  /*0640*/  FENCE.VIEW.ASYNC.S ;  /* 0x00000000000073c6 */ /* 0x000ee40000000000 */
[----:B---3--:R3:W4:Y:S08]  /*0650*/  SYNCS.EXCH.64 URZ, [UR4], UR8 ;  /* 0x0000000804ff75b2 */ /* 0x0087300008000100 */
[----:B------:R3:W1:Y:S01]  /*0660*/  SYNCS.EXCH.64 URZ, [UR4+0x28], UR6 ;  /* 0x0000280604ff75b2 */ /* 0x0006620008000100 */
        /* <DEDUP_REMOVED lines=8> */
[----:B------:R-:W-:Y:S01]  /*06f0*/  NOP ;  /* 0x0000000000007918 */ /* 0x000fe20000000000 */
.L_x_9:
[----:B------:R-:W2:Y:S01]  /*0700*/  SHFL.IDX PT, R0, R85, RZ, 0x1f ;  /* 0x00001fff55007589 */ /* 0x000ea200000e0000 */
[----:B------:R-:W-:Y:S01]  /*0710*/  NOP ;  /* 0x0000000000007918 */ /* 0x000fe20000000000 */
[----:B--2---:R-:W-:-:S13]  /*0720*/  ISETP.NE.AND P0, PT, R0, 0x1, PT ;  /* 0x000000010000780c */ /* 0x004fda0003f05270 */
[----:B------:R-:W-:Y:S05]  /*0730*/  @P0 BRA `(.L_x_10) ;  /* 0x00000000004c0947 */ /* 0x000fea0003800000 */
[----:B---3--:R-:W-:Y:S01]  /*0740*/  UMOV UR4, 0x400 ;  /* 0x0000040000047882 */ /* 0x008fe20000000000 */
        /* <DEDUP_REMOVED lines=10> */
[----:B------:R-:W2:Y:S02]  /*07f0*/  FENCE.VIEW.ASYNC.S ;  /* 0x00000000000073c6 */ /* 0x000ea40000000000 */
[----:B--2---:R2:W3:Y:S08]  /*0800*/  SYNCS.EXCH.64 URZ, [UR4+0x50], UR8 ;  /* 0x0000500804ff75b2 */ /* 0x0044f00008000100 */
[----:B------:R2:W1:Y:S01]  /*0810*/  SYNCS.EXCH.64 URZ, [UR4+0x68], UR6 ;  /* 0x0000680604ff75b2 */ /* 0x0004620008000100 */
[----:B------:R2:W1:Y:S01]  /*0820*/  SYNCS.EXCH.64 URZ, [UR4+0x58], UR8 ;  /* 0x0000580804ff75b2 */ /* 0x0004620008000100 */
[----:B------:R2:W1:Y:S01]  /*0830*/  SYNCS.EXCH.64 URZ, [UR4+0x70], UR6 ;  /* 0x0000700604ff75b2 */ /* 0x0004620008000100 */
[----:B------:R2:W1:Y:S01]  /*0840*/  SYNCS.EXCH.64 URZ, [UR4+0x60], UR8 ;  /* 0x0000600804ff75b2 */ /* 0x0004620008000100 */
[----:B------:R2:W1:Y:S01]  /*0850*/  SYNCS.EXCH.64 URZ, [UR4+0x78], UR6 ;  /* 0x0000780604ff75b2 */ /* 0x0004620008000100 */
[----:B------:R-:W-:Y:S01]  /*0860*/  NOP ;  /* 0x0000000000007918 */ /* 0x000fe20000000000 */
.L_x_10:
[----:B------:R-:W4:Y:S01]  /*0870*/  SHFL.IDX PT, R0, R85, RZ, 0x1f ;  /* 0x00001fff55007589 */ /* 0x000f2200000e0000 */
[----:B------:R-:W-:Y:S01]  /*0880*/  NOP ;  /* 0x0000000000007918 */ /* 0x000fe20000000000 */
[----:B----4-:R-:W-:-:S13]  /*0890*/  ISETP.NE.AND P0, PT, R0, 0x3, PT ;  /* 0x000000030000780c */ /* 0x010fda0003f05270 */
[----:B------:R-:W-:Y:S05]  /*08a0*/  @P0 BRA `(.L_x_11) ;  /* 0x00000000002c0947 */ /* 0x000fea0003800000 */
[----:B--23--:R-:W-:Y:S01]  /*08b0*/  UMOV UR6, 0x400 ;  /* 0x0000040000067882 */ /* 0x00cfe20000000000 */
[----:B------:R-:W-:Y:S01]  /*08c0*/  UMOV UR4, 0x20 ;  /* 0x0000002000047882 */ /* 0x000fe20000000000 */
[----:B------:R-:W-:Y:S02]  /*08d0*/  ULEA UR6, UR55, UR6, 0x18 ;  /* 0x0000000637067291 */ /* 0x000fe4000f8ec0ff */
[----:B------:R-:W-:-:S04]  /*08e0*/  UIADD3 UR4, UPT, UPT, -UR4, 0x100000, URZ ;  /* 0x0010000004047890 */ /* 0x000fc8000fffe1ff */
[----:B------:R-:W-:Y:S02]  /*08f0*/  USHF.L.U32 UR5, UR4, 0xb, URZ ;  /* 0x0000000b04057899 */ /* 0x000fe400080006ff */
[----:B------:R-:W-:Y:S01]  /*0900*/  USHF.L.U32 UR4, UR4, 0x1, URZ ;  /* 0x0000000104047899 */ /* 0x000fe200080006ff */
[----:B------:R-:W-:Y:S01]  /*0910*/  ELECT P0, URZ, PT ;  /* 0x0000000000ff782f */ /* 0x000fe20003800000 */
[----:B------:R-:W2:Y:S10]  /*0920*/  FENCE.VIEW.ASYNC.S ;  /* 0x00000000000073c6 */ /* 0x000eb40000000000 */
[----:B--2---:R4:W2:Y:S01]  /*0930*/  SYNCS.EXCH.64 URZ, [UR6+0x80], UR4 ;  /* 0x0000800406ff75b2 */ /* 0x0048a20008000100 */
[----:B------:R4:W3:Y:S02]  /*0940*/  SYNCS.EXCH.64 URZ, [UR6+0x88], UR4 ;  /* 0x0000880406ff75b2 */ /* 0x0008e40008000100 */
[----:B----4-:R-:W-:Y:S01]  /*0950*/  NOP ;  /* 0x0000000000007918 */ /* 0x010fe20000000000 */
.L_x_11:
[----:B------:R-:W4:Y:S01]  /*0960*/  SHFL.IDX PT, R0, R85, RZ, 0x1f ;  /* 0x00001fff55007589 */ /* 0x000f2200000e0000 */
[----:B------:R-:W-:Y:S01]  /*0970*/  NOP ;  /* 0x0000000000007918 */ /* 0x000fe20000000000 */
[----:B----4-:R-:W-:-:S13]  /*0980*/  ISETP.NE.AND P0, PT, R0, 0x4, PT ;  /* 0x000000040000780c */ /* 0x010fda0003f05270 */
[----:B------:R-:W-:Y:S05]  /*0990*/  @P0 BRA `(.L_x_12) ;  /* 0x0000000000480947 */ /* 0x000fea0003800000 */
[----:B--23--:R-:W-:Y:S01]  /*09a0*/  UMOV UR4, 0x3a0 ;  /* 0x000003a000047882 */ /* 0x00cfe20000000000 */
[----:B------:R-:W-:Y:S01]  /*09b0*/  UMOV UR6, 0x400 ;  /* 0x0000040000067882 */ /* 0x000fe20000000000 */
[----:B------:R-:W-:Y:S01]  /*09c0*/  USEL UR4, UR4, 0x320, UP3 ;  /* 0x0000032004047887 */ /* 0x000fe20009800000 */
        /* <DEDUP_REMOVED lines=10> */
[----:B--2---:R4:W2:Y:S08]  /*0a70*/  SYNCS.EXCH.64 URZ, [UR6+0x90], UR8 ;  /* 0x0000900806ff75b2 */ /* 0x0048b00008000100 */
[----:B------:R4:W3:Y:S01]  /*0a80*/  SYNCS.EXCH.64 URZ, [UR6+0xa0], UR4 ;  /* 0x0000a00406ff75b2 */ /* 0x0008e20008000100 */
[----:B------:R4:W1:Y:S01]  /*0a90*/  SYNCS.EXCH.64 URZ, [UR6+0x98], UR8 ;  /* 0x0000980806ff75b2 */ /* 0x0008620008000100 */
[----:B------:R4:W1:Y:S02]  /*0aa0*/  SYNCS.EXCH.64 URZ, [UR6+0xa8], UR4 ;  /* 0x0000a80406ff75b2 */ /* 0x0008640008000100 */
[----:B----4-:R-:W-:Y:S01]  /*0ab0*/  NOP ;  /* 0x0000000000007918 */ /* 0x010fe20000000000 */
.L_x_12:
[----:B------:R-:W4:Y:S01]  /*0ac0*/  SHFL.IDX PT, R0, R85, RZ, 0x1f ;  /* 0x00001fff55007589 */ /* 0x000f2200000e0000 */
[----:B------:R-:W-:Y:S01]  /*0ad0*/  NOP ;  /* 0x0000000000007918 */ /* 0x000fe20000000000 */
[----:B----4-:R-:W-:-:S13]  /*0ae0*/  ISETP.NE.AND P0, PT, R0, 0x5, PT ;  /* 0x000000050000780c */ /* 0x010fda0003f05270 */
[----:B------:R-:W-:Y:S05]  /*0af0*/  @P0 BRA `(.L_x_13) ;  /* 0x0000000000540947 */ /* 0x000fea0003800000 */
[----:B--23--:R-:W-:Y:S01]  /*0b00*/  UMOV UR4, 0x400 ;  /* 0x0000040000047882 */ /* 0x00cfe20000000000 */
        /* <DEDUP_REMOVED lines=14> */
[----:B------:R4:W1:Y:S01]  /*0bf0*/  SYNCS.EXCH.64 URZ, [UR4+0xd8], UR8 ;  /* 0x0000d80804ff75b2 */ /* 0x0008620008000100 */
[----:B------:R4:W1:Y:S01]  /*0c00*/  SYNCS.EXCH.64 URZ, [UR4+0xc0], UR6 ;  /* 0x0000c00604ff75b2 */ /* 0x0008620008000100 */
[----:B------:R4:W1:Y:S01]  /*0c10*/  SYNCS.EXCH.64 URZ, [UR4+0xe0], UR8 ;  /* 0x0000e00804ff75b2 */ /* 0x0008620008000100 */
[----:B------:R4:W1:Y:S01]  /*0c20*/  SYNCS.EXCH.64 URZ, [UR4+0xc8], UR6 ;  /* 0x0000c80604ff75b2 */ /* 0x0008620008000100 */
[----:B------:R4:W1:Y:S02]  /*0c30*/  SYNCS.EXCH.64 URZ, [UR4+0xe8], UR8 ;  /* 0x0000e80804ff75b2 */ /* 0x0008640008000100 */
[----:B----4-:R-:W-:Y:S01]  /*0c40*/  NOP ;  /* 0x0000000000007918 */ /* 0x010fe20000000000 */
.L_x_13:
[----:B------:R-:W4:Y:S01]  /*0c50*/  SHFL.IDX PT, R0, R85, RZ, 0x1f ;  /* 0x00001fff55007589 */ /* 0x000f2200000e0000 */
[----:B------:R-:W-:Y:S01]  /*0c60*/  ISETP.NE.OR P1, PT, RZ, UR18, !P1 ;  /* 0x00000012ff007c0c */ /* 0x000fe2000cf25670 */
        /* <DEDUP_REMOVED lines=12> */
[----:B------:R4:W3:Y:S01]  /*0d30*/  SYNCS.EXCH.64 URZ, [UR4+0x100], UR6 ;  /* 0x0001000604ff75b2 */ /* 0x0008e20008000100 */
[----:B------:R4:W1:Y:S01]  /*0d40*/  SYNCS.EXCH.64 URZ, [UR4+0xf8], UR6 ;  /* 0x0000f80604ff75b2 */ /* 0x0008620008000100 */
[----:B------:R4:W1:Y:S02]  /*0d50*/  SYNCS.EXCH.64 URZ, [UR4+0x108], UR6 ;  /* 0x0001080604ff75b2 */ /* 0x0008640008000100 */
[----:B----4-:R-:W-:Y:S01]  /*0d60*/  NOP ;  /* 0x0000000000007918 */ /* 0x010fe20000000000 */
.L_x_14:
[----:B------:R-:W-:Y:S01]  /*0d70*/  VOTEU.ALL UP0, P1 ;  /* 0x0000000000ff7886 */ /* 0x000fe20000800000 */
[----:B--23--:R-:W-:Y:S01]  /*0d80*/  UMOV UR4, 0x20 ;  /* 0x0000002000047882 */ /* 0x00cfe20000000000 */
[----:B------:R-:W2:Y:S01]  /*0d90*/  LDCU UR7, c[0x0][0x36c] ;  /* 0x00006d80ff0777ac */ /* 0x000ea20008000800 */
[----:B------:R-:W-:Y:S01]  /*0da0*/  NOP ;  /* 0x0000000000007918 */ /* 0x000fe20000000000 */
[----:B-1----:R-:W-:Y:S01]  /*0db0*/  LOP3.LUT R3, R92, 0x1f, RZ, 0xc0, !PT ;  /* 0x0000001f5c037812 */ /* 0x002fe200078ec0ff */
[----:B------:R-:W-:Y:S01]  /*0dc0*/  @!UP0 UMOV UR6, 0x400 ;  /* 0x0000040000068882 */ /* 0x000fe20000000000 */
[----:B------:R-:W-:-:S04]  /*0dd0*/  @!UP0 UIADD3 UR4, UPT, UPT, -UR4, 0x100000, URZ ;  /* 0x0010000004048890 */ /* 0x000fc8000fffe1ff */
[----:B------:R-:W-:Y:S02]  /*0de0*/  @!UP0 USHF.L.U32 UR5, UR4, 0xb, URZ ;  /* 0x0000000b04058899 */ /* 0x000fe400080006ff */
[----:B------:R-:W-:Y:S02]  /*0df0*/  @!UP0 USHF.L.U32 UR4, UR4, 0x1, URZ ;  /* 0x0000000104048899 */ /* 0x000fe400080006ff */
[----:B------:R-:W-:Y:S01]  /*0e00*/  @!UP0 ULEA UR6, UR55, UR6, 0x18 ;  /* 0x0000000637068291 */ /* 0x000fe2000f8ec0ff */
[----:B------:R-:W-:Y:S01]  /*0e10*/  VOTEU.ALL UP0, P1 ;  /* 0x0000000000ff7886 */ /* 0x000fe20000800000 */
[----:B------:R-:W-:Y:S02]  /*0e20*/  UISETP.NE.AND UP4, UPT, UR18, URZ, UPT ;  /* 0x000000ff1200728c */ /* 0x000fe4000bf85270 */
[----:B--2---:R-:W-:Y:S01]  /*0e30*/  UISETP.EQ.U32.AND UP5, UPT, UR7, 0x1, UPT ;  /* 0x000000010700788c */ /* 0x004fe2000bfa2070 */
[----:B------:R-:W1:Y:S07]  /*0e40*/  FENCE.VIEW.ASYNC.S ;  /* 0x00000000000073c6 */ /* 0x000e6e0000000000 */
[----:B-1----:R1:W2:Y:S01]  /*0e50*/  @!UP0 SYNCS.EXCH.64 URZ, [UR6+0x110], UR4 ;  /* 0x0001100406ff85b2 */ /* 0x0022a20008000100 */
[----:B------:R-:W-:Y:S05]  /*0e60*/  BRA.U !UP5, `(.L_x_15) ;  /* 0x000000010d087547 */ /* 0x000fea000b800000 */
[----:B--2---:R-:W-:Y:S01]  /*0e70*/  UCGABAR_ARV ;  /* 0x00000000000079c7 */ /* 0x004fe20008000000 */
[----:B------:R-:W-:Y:S05]  /*0e80*/  BRA `(.L_x_16) ;  /* 0x0000000000047947 */ /* 0x000fea0003800000 */
.L_x_15:
[----:B--2---:R-:W-:Y:S01]  /*0e90*/  NOP ;  /* 0x0000000000007918 */ /* 0x004fe20000000000 */
.L_x_16:
[----:B------:R-:W2:Y:S01]  /*0ea0*/  S2UR UR24, SR_CTAID.X ;  /* 0x00000000001879c3 */ /* 0x000ea20000002500 */
[----:B------:R-:W-:-:S05]  /*0eb0*/  CS2R.32 R87, SR_CgaSize ;  /* 0x0000000000577805 */ /* 0x000fca0000008a00 */
[----:B------:R-:W-:-:S05]  /*0ec0*/  IMAD R87, R87, -0xa0, RZ ;  /* 0xffffff6057577824 */ /* 0x000fca00078e02ff */
[----:B-1----:R-:W-:-:S14]  /*0ed0*/  R2UR UR5, R87 ;  /* 0x00000000570572ca */ /* 0x002fdc00000e0000 */
[----:B------:R-:W1:Y:S01]  /*0ee0*/  LDCU UR5, c[0x0][UR5+0x2b0] ;  /* 0x00005600050577ac */ /* 0x000e620008000800 */
[----:B------:R-:W-:-:S05]  /*0ef0*/  CS2R.32 R87, SR_CgaSize ;  /* 0x0000000000577805 */ /* 0x000fca0000008a00 */
[----:B------:R-:W-:-:S05]  /*0f00*/  IMAD R87, R87, -0xa0, RZ ;  /* 0xffffff6057577824 */ /* 0x000fca00078e02ff */
[----:B------:R-:W-:-:S14]  /*0f10*/  R2UR UR4, R87 ;  /* 0x00000000570472ca */ /* 0x000fdc00000e0000 */
[----:B------:R-:W3:Y:S01]  /*0f20*/  LDCU UR4, c[0x0][UR4+0x2b4] ;  /* 0x00005680040477ac */ /* 0x000ee20008000800 */
[----:B------:R-:W4:Y:S01]  /*0f30*/  S2UR UR7, SR_CTAID.Y ;  /* 0x00000000000779c3 */ /* 0x000f220000002600 */
[----:B------:R-:W-:-:S05]  /*0f40*/  CS2R.32 R87, SR_CgaSize ;  /* 0x0000000000577805 */ /* 0x000fca0000008a00 */
[----:B------:R-:W-:-:S05]  /*0f50*/  IMAD R87, R87, -0xa0, RZ ;  /* 0xffffff6057577824 */ /* 0x000fca00078e02ff */
[----:B------:R-:W-:-:S14]  /*0f60*/  R2UR UR8, R87 ;  /* 0x00000000570872ca */ /* 0x000fdc00000e0000 */
[----:B------:R-:W3:Y:S01]  /*0f70*/  LDCU UR8, c[0x0][UR8+0x2a0] ;  /* 0x00005400080877ac */ /* 0x000ee20008000800 */
[----:B------:R-:W-:-:S05]  /*0f80*/  CS2R.32 R87, SR_CgaSize ;  /* 0x0000000000577805 */ /* 0x000fca0000008a00 */
[----:B------:R-:W-:-:S05]  /*0f90*/  IMAD R87, R87, -0xa0, RZ ;  /* 0xffffff6057577824 */ /* 0x000fca00078e02ff */
[----:B------:R-:W-:-:S14]  /*0fa0*/  R2UR UR9, R87 ;  /* 0x00000000570972ca */ /* 0x000fdc00000e0000 */
[----:B------:R-:W3:Y:S01]  /*0fb0*/  LDCU UR9, c[0x0][UR9+0x2a4] ;  /* 0x00005480090977ac */ /* 0x000ee20008000800 */
[----:B------:R-:W3:Y:S01]  /*0fc0*/  S2UR UR36, SR_CTAID.Z ;  /* 0x00000000002479c3 */ /* 0x000ee20000002700 */
[----:B------:R-:W-:Y:S01]  /*0fd0*/  UISETP.GT.U32.AND UP0, UPT, UR68, 0xffff, UPT ;  /* 0x0000ffff4400788c */ /* 0x000fe2000bf04070 */
[----:B------:R-:W3:Y:S01]  /*0fe0*/  LDCU UR19, c[0x0][0xb24] ;  /* 0x00016480ff1377ac */ /* 0x000ee20008000800 */
[----:B------:R-:W-:Y:S01]  /*0ff0*/  USHF.L.U32 UR30, UR55, 0xb, URZ ;  /* 0x0000000b371e7899 */ /* 0x000fe200080006ff */
[----:B--2---:R-:W-:Y:S01]  /*1000*/  I2FP.F32.U32 R2, UR24 ;  /* 0x0000001800027c45 */ /* 0x004fe20008201000 */
[----:B------:R-:W-:Y:S01]  /*1010*/  UMOV UR31, 0x5 ;  /* 0x00000005001f7882 */ /* 0x000fe20000000000 */
[----:B------:R-:W2:Y:S03]  /*1020*/  LDCU UR42, c[0x0][0xb24] ;  /* 0x00016480ff2a77ac */ /* 0x000ea60008000800 */
[----:B-1----:R-:W-:Y:S01]  /*1030*/  FMUL R2, R2, UR5 ;  /* 0x0000000502027c20 */ /* 0x002fe20008400000 */
[----:B------:R-:W-:Y:S01]  /*1040*/  USEL UR5, UR68, 0xffff, !UP0 ;  /* 0x0000ffff44057887 */ /* 0x000fe2000c000000 */
[----:B----4-:R-:W-:Y:S01]  /*1050*/  I2FP.F32.U32 R0, UR7 ;  /* 0x0000000700007c45 */ /* 0x010fe20008201000 */
[----:B------:R-:W1:Y:S03]  /*1060*/  LDCU UR28, c[0x0][0xb30] ;  /* 0x00016600ff1c77ac */ /* 0x000e660008000800 */
[----:B------:R-:W4:Y:S01]  /*1070*/  F2I.U32.TRUNC.NTZ R2, R2 ;  /* 0x0000000200027305 */ /* 0x000f22000020f000 */
[----:B---3--:R-:W-:Y:S01]  /*1080*/  FMUL R0, R0, UR4 ;  /* 0x0000000400007c20 */ /* 0x008fe20008400000 */
[----:B------:R-:W-:-:S02]  /*1090*/  ULOP3.LUT UR29, UR5, 0xffff, URZ, 0xc0, !UPT ;  /* 0x0000ffff051d7892 */ /* 0x000fc4000f8ec0ff */
[----:B------:R-:W-:Y:S01]  /*10a0*/  UISETP.GE.AND UP2, UPT, UR19, 0x1, UPT ;  /* 0x000000011300788c */ /* 0x000fe2000bf46270 */
[----:B------:R-:W-:-:S03]  /*10b0*/  UMOV UR26, UR7 ;  /* 0x00000007001a7c82 */ /* 0x000fc60008000000 */
[----:B------:R-:W3:Y:S01]  /*10c0*/  F2I.U32.TRUNC.NTZ R0, R0 ;  /* 0x0000000000007305 */ /* 0x000ee2000020f000 */
[----:B------:R-:W-:Y:S01]  /*10d0*/  UMOV UR25, UR24 ;  /* 0x0000001800197c82 */ /* 0x000fe20008000000 */
[----:B----4-:R-:W-:Y:S02]  /*10e0*/  R2UR UR4, R2 ;  /* 0x00000000020472ca */ /* 0x010fe400000e0000 */
[----:B------:R-:W-:Y:S02]  /*10f0*/  PRMT R2, RZ, 0x7610, R2 ;  /* 0x00007610ff027816 */ /* 0x000fe40000000002 */
[----:B---3--:R-:W-:Y:S02]  /*1100*/  R2UR UR6, R0 ;  /* 0x00000000000672ca */ /* 0x008fe400000e0000 */
[----:B------:R-:W-:-:S07]  /*1110*/  PRMT R0, RZ, 0x7610, R0 ;  /* 0x00007610ff007816 */ /* 0x000fce0000000000 */
[----:B------:R-:W-:-:S04]  /*1120*/  UIADD3 UR5, UPT, UPT, -UR4, URZ, URZ ;  /* 0x000000ff04057290 */ /* 0x000fc8000fffe1ff */
[----:B------:R-:W-:Y:S02]  /*1130*/  UIMAD UR5, UR8, UR5, UR24 ;  /* 0x00000005080572a4 */ /* 0x000fe4000f8e0218 */
[----:B------:R-:W-:-:S04]  /*1140*/  UIADD3 UR4, UPT, UPT, -UR6, URZ, URZ ;  /* 0x000000ff06047290 */ /* 0x000fc8000fffe1ff */
[----:B------:R-:W-:Y:S01]  /*1150*/  IMAD.U32 R87, RZ, RZ, UR5 ;  /* 0x00000005ff577e24 */ /* 0x000fe2000f8e00ff */
[----:B------:R-:W-:-:S06]  /*1160*/  UIMAD UR4, UR9, UR4, UR7 ;  /* 0x00000004090472a4 */ /* 0x000fcc000f8e0207 */
[----:B------:R-:W-:Y:S01]  /*1170*/  IMAD.U32 R86, RZ, RZ, UR4 ;  /* 0x00000004ff567e24 */ /* 0x000fe2000f8e00ff */
[----:B-12---:R-:W-:Y:S06]  /*1180*/  BRA.U UP4, `(.L_x_17) ;  /* 0x0000000104447547 */ /* 0x006fec000b800000 */
[----:B------:R-:W-:Y:S02]  /*1190*/  R2UR UR4, R87 ;  /* 0x00000000570472ca */ /* 0x000fe400000e0000 */
[----:B------:R-:W-:-:S11]  /*11a0*/  R2UR UR8, R86 ;  /* 0x00000000560872ca */ /* 0x000fd600000e0000 */
[----:B------:R-:W-:Y:S02]  /*11b0*/  UISETP.GT.U32.AND UP0, UPT, UR4, 0x1, UPT ;  /* 0x000000010400788c */ /* 0x000fe4000bf04070 */
[----:B------:R-:W-:Y:S02]  /*11c0*/  ULOP3.LUT UR4, UR4, 0xfffffffe, URZ, 0xc0, !UPT ;  /* 0xfffffffe04047892 */ /* 0x000fe4000f8ec0ff */
[----:B------:R-:W-:Y:S02]  /*11d0*/  UISETP.NE.AND UP1, UPT, UR8, URZ, UP0 ;  /* 0x000000ff0800728c */ /* 0x000fe40008725270 */
[----:B------:R-:W-:Y:S02]  /*11e0*/  UISETP.NE.AND UP0, UPT, UR8, 0x1, UP0 ;  /* 0x000000010800788c */ /* 0x000fe40008705270 */
[----:B------:R-:W-:Y:S02]  /*11f0*/  USEL UR7, URZ, 0x1, UP1 ;  /* 0x00000001ff077887 */ /* 0x000fe40008800000 */
[----:B------:R-:W-:-:S02]  /*1200*/  USEL UR6, URZ, 0x4, UP0 ;  /* 0x00000004ff067887 */ /* 0x000fc40008000000 */
[----:B------:R-:W-:Y:S02]  /*1210*/  USEL UR5, URZ, 0x2, UP1 ;  /* 0x00000002ff057887 */ /* 0x000fe40008800000 */
[----:B------:R-:W-:Y:S02]  /*1220*/  ULEA UR4, UR8, UR4, 0x1 ;  /* 0x0000000408047291 */ /* 0x000fe4000f8e08ff */
[----:B------:R-:W-:Y:S02]  /*1230*/  USEL UR8, URZ, 0x8, UP0 ;  /* 0x00000008ff087887 */ /* 0x000fe40008000000 */
[----:B------:R-:W-:-:S03]  /*1240*/  UIADD3 UR5, UPT, UPT, UR5, UR6, UR7 ;  /* 0x0000000605057290 */ /* 0x000fc6000fffe007 */
[----:B------:R-:W-:Y:S01]  /*1250*/  UMOV UR6, 0x3 ;  /* 0x0000000300067882 */ /* 0x000fe20000000000 */
[----:B------:R-:W-:Y:S02]  /*1260*/  UIADD3 UR5, UPT, UPT, UR5, UR8, URZ ;  /* 0x0000000805057290 */ /* 0x000fe4000fffe0ff */
[----:B------:R-:W-:-:S04]  /*1270*/  USHF.L.U32 UR4, UR6, UR4, URZ ;  /* 0x0000000406047299 */ /* 0x000fc800080006ff */
[----:B------:R-:W-:Y:S02]  /*1280*/  IMAD.U32 R2, RZ, RZ, UR5 ;  /* 0x00000005ff027e24 */ /* 0x000fe4000f8e00ff */
[----:B------:R-:W-:Y:S02]  /*1290*/  IMAD.U32 R0, RZ, RZ, UR4 ;  /* 0x00000004ff007e24 */ /* 0x000fe4000f8e00ff */
.L_x_17:
[----:B------:R-:W-:Y:S05]  /*12a0*/  BRA.U !UP2, `(.L_x_18) ;  /* 0x000000010ad47547 */ /* 0x000fea000b800000 */
[----:B------:R-:W1:Y:S01]  /*12b0*/  LDCU.128 UR20, c[0x0][0xb10] ;  /* 0x00016200ff1477ac */ /* 0x000e620008000c00 */
[----:B------:R-:W2:Y:S01]  /*12c0*/  LDCU UR6, c[0x0][0x370] ;  /* 0x00006e00ff0677ac */ /* 0x000ea20008000800 */
[----:B------:R-:W3:Y:S01]  /*12d0*/  LDCU UR5, c[0x0][0x374] ;  /* 0x00006e80ff0577ac */ /* 0x000ee20008000800 */
[----:B------:R-:W4:Y:S01]  /*12e0*/  LDCU UR27, c[0x0][0xb0c] ;  /* 0x00016180ff1b77ac */ /* 0x000f220008000800 */
[----:B------:R-:W4:Y:S01]  /*12f0*/  LDCU UR4, c[0x0][0xb20] ;  /* 0x00016400ff0477ac */ /* 0x000f220008000800 */
[----:B------:R-:W4:Y:S01]  /*1300*/  LDCU.64 UR8, c[0x0][0xb28] ;  /* 0x00016500ff0877ac */ /* 0x000f220008000a00 */
[----:B-1----:R-:W-:Y:S02]  /*1310*/  UISETP.NE.AND UP0, UPT, UR22, 0x1, UPT ;  /* 0x000000011600788c */ /* 0x002fe4000bf05270 */
[----:B---3--:R-:W-:Y:S02]  /*1320*/  UIMAD.WIDE.U32 UR10, UR5, UR23, URZ ;  /* 0x00000017050a72a5 */ /* 0x008fe4000f8e00ff */
[----:B--2---:R-:W-:-:S02]  /*1330*/  UIMAD.WIDE.U32 UR12, UR6, UR20, URZ ;  /* 0x00000014060c72a5 */ /* 0x004fc4000f8e00ff */
[----:B----4-:R-:W-:Y:S02]  /*1340*/  UISETP.NE.AND UP1, UPT, UR27, 0x1, UPT ;  /* 0x000000011b00788c */ /* 0x010fe4000bf25270 */
[----:B------:R-:W-:Y:S01]  /*1350*/  UISETP.NE.AND UP2, UPT, UR19, 0x1, UPT ;  /* 0x000000011300788c */ /* 0x000fe2000bf45270 */
[----:B------:R-:W-:Y:S02]  /*1360*/  UMOV UR10, UR11 ;  /* 0x0000000b000a7c82 */ /* 0x000fe40008000000 */
[----:B------:R-:W-:Y:S01]  /*1370*/  UMOV UR12, UR13 ;  /* 0x0000000d000c7c82 */ /* 0x000fe20008000000 */
[----:B------:R-:W-:Y:S02]  /*1380*/  @UP0 USHF.R.U32.HI UR5, URZ, UR4, UR10 ;  /* 0x00000004ff050299 */ /* 0x000fe4000801160a */
[----:B------:R-:W-:Y:S02]  /*1390*/  UIMAD.WIDE.U32 UR16, UR26, UR23, URZ ;  /* 0x000000171a1072a5 */ /* 0x000fe4000f8e00ff */
[----:B------:R-:W-:-:S02]  /*13a0*/  UIMAD.WIDE.U32 UR10, UR5, UR8, URZ ;  /* 0x00000008050a72a5 */ /* 0x000fc4000f8e00ff */
[----:B------:R-:W-:Y:S02]  /*13b0*/  @UP1 USHF.R.U32.HI UR6, URZ, UR21, UR12 ;  /* 0x00000015ff061299 */ /* 0x000fe4000801160c */
[----:B------:R-:W-:Y:S02]  /*13c0*/  UIMAD.WIDE.U32 UR14, UR24, UR20, URZ ;  /* 0x00000014180e72a5 */ /* 0x000fe4000f8e00ff */
[----:B------:R-:W-:Y:S01]  /*13d0*/  UIMAD.WIDE.U32 UR12, UR6, UR8, URZ ;  /* 0x00000008060c72a5 */ /* 0x000fe2000f8e00ff */
[----:B------:R-:W-:Y:S01]  /*13e0*/  UMOV UR16, UR17 ;  /* 0x0000001100107c82 */ /* 0x000fe20008000000 */
[----:B------:R-:W-:Y:S01]  /*13f0*/  UMOV UR10, UR11 ;  /* 0x0000000b000a7c82 */ /* 0x000fe20008000000 */
[----:B------:R-:W-:Y:S02]  /*1400*/  USHF.R.U32.HI UR16, URZ, UR4, UR16 ;  /* 0x00000004ff107299 */ /* 0x000fe40008011610 */
[----:B------:R-:W-:Y:S02]  /*1410*/  @UP2 USHF.R.U32.HI UR5, URZ, UR9, UR10 ;  /* 0x00000009ff052299 */ /* 0x000fe4000801160a */
[----:B------:R-:W-:Y:S01]  /*1420*/  UMOV UR7, UR13 ;  /* 0x0000000d00077c82 */ /* 0x000fe20008000000 */
[----:B------:R-:W-:Y:S01]  /*1430*/  UMOV UR14, UR15 ;  /* 0x0000000f000e7c82 */ /* 0x000fe20008000000 */
[----:B------:R-:W-:-:S02]  /*1440*/  @UP2 USHF.R.U32.HI UR6, URZ, UR9, UR7 ;  /* 0x00000009ff062299 */ /* 0x000fc40008011607 */
[----:B------:R-:W-:Y:S02]  /*1450*/  USHF.R.U32.HI UR14, URZ, UR21, UR14 ;  /* 0x00000015ff0e7299 */ /* 0x000fe4000801160e */
[----:B------:R-:W-:Y:S02]  /*1460*/  USEL UR4, UR26, UR16, !UP0 ;  /* 0x000000101a047287 */ /* 0x000fe4000c000000 */
[----:B------:R-:W-:Y:S02]  /*1470*/  UIMAD UR7, UR5, UR19, URZ ;  /* 0x00000013050772a4 */ /* 0x000fe4000f8e02ff */
[----:B------:R-:W-:Y:S02]  /*1480*/  USEL UR5, UR24, UR14, !UP1 ;  /* 0x0000000e18057287 */ /* 0x000fe4000c800000 */
[----:B------:R-:W-:Y:S02]  /*1490*/  UIMAD UR12, UR6, UR19, URZ ;  /* 0x00000013060c72a4 */ /* 0x000fe4000f8e02ff */
[----:B------:R-:W-:-:S02]  /*14a0*/  UISETP.GE.AND UP0, UPT, UR4, UR7, UPT ;  /* 0x000000070400728c */ /* 0x000fc4000bf06270 */
[----:B------:R-:W-:Y:S02]  /*14b0*/  UIMAD.WIDE.U32 UR10, UR4, UR8, URZ ;  /* 0x00000008040a72a5 */ /* 0x000fe4000f8e00ff */
[----:B------:R-:W-:Y:S02]  /*14c0*/  UISETP.GE.OR UP0, UPT, UR5, UR12, UP0 ;  /* 0x0000000c0500728c */ /* 0x000fe40008706670 */
[----:B------:R-:W-:Y:S02]  /*14d0*/  UIMAD.WIDE.U32 UR12, UR5, UR8, URZ ;  /* 0x00000008050c72a5 */ /* 0x000fe4000f8e00ff */
[----:B------:R-:W-:Y:S01]  /*14e0*/  UIADD3 UR10, UPT, UPT, -UR4, URZ, URZ ;  /* 0x000000ff040a7290 */ /* 0x000fe2000fffe1ff */
[----:B------:R-:W-:Y:S01]  /*14f0*/  UMOV UR8, UR11 ;  /* 0x0000000b00087c82 */ /* 0x000fe20008000000 */
[----:B------:R-:W-:Y:S02]  /*1500*/  UIADD3 UR25, UPT, UPT, -UR5, URZ, URZ ;  /* 0x000000ff05197290 */ /* 0x000fe4000fffe1ff */
[----:B------:R-:W-:-:S03]  /*1510*/  USHF.R.U32.HI UR8, URZ, UR9, UR8 ;  /* 0x00000009ff087299 */ /* 0x000fc60008011608 */
[----:B------:R-:W-:Y:S01]  /*1520*/  @!UP0 UMOV UR7, UR13 ;  /* 0x0000000d00078c82 */ /* 0x000fe20008000000 */
[----:B------:R-:W-:Y:S02]  /*1530*/  UIMAD UR26, UR22, UR10, UR26 ;  /* 0x0000000a161a72a4 */ /* 0x000fe4000f8e021a */
[----:B------:R-:W-:Y:S02]  /*1540*/  USEL UR8, UR4, UR8, !UP2 ;  /* 0x0000000804087287 */ /* 0x000fe4000d000000 */
[----:B------:R-:W-:Y:S02]  /*1550*/  @!UP0 USHF.R.U32.HI UR7, URZ, UR9, UR7 ;  /* 0x00000009ff078299 */ /* 0x000fe40008011607 */
[----:B------:R-:W-:Y:S02]  /*1560*/  UIADD3 UR9, UPT, UPT, -UR8, URZ, URZ ;  /* 0x000000ff08097290 */ /* 0x000fe4000fffe1ff */
[----:B------:R-:W-:Y:S02]  /*1570*/  @!UP0 USEL UR7, UR5, UR7, !UP2 ;  /* 0x0000000705078287 */ /* 0x000fe4000d000000 */
[----:B------:R-:W-:-:S02]  /*1580*/  UIMAD UR9, UR19, UR9, UR4 ;  /* 0x00000009130972a4 */ /* 0x000fc4000f8e0204 */
[----:B------:R-:W-:Y:S02]  /*1590*/  @!UP0 UIADD3 UR8, UPT, UPT, UR8, -UR7, URZ ;  /* 0x8000000708088290 */ /* 0x000fe4000fffe0ff */
[----:B------:R-:W-:Y:S02]  /*15a0*/  @!UP0 UIMAD UR6, UR9, UR6, UR7 ;  /* 0x00000006090682a4 */ /* 0x000fe4000f8e0207 */
[----:B------:R-:W-:Y:S02]  /*15b0*/  @!UP0 UIMAD UR4, UR8, UR19, UR5 ;  /* 0x00000013080482a4 */ /* 0x000fe4000f8e0205 */
[----:B------:R-:W-:Y:S02]  /*15c0*/  UIMAD UR25, UR27, UR25, UR24 ;  /* 0x000000191b1972a4 */ /* 0x000fe4000f8e0218 */
[----:B------:R-:W-:Y:S01]  /*15d0*/  UIMAD UR26, UR4, UR22, UR26 ;  /* 0x00000016041a72a4 */ /* 0x000fe2000f8e021a */
[----:B------:R-:W-:Y:S02]  /*15e0*/  @!UP0 UMOV UR5, UR6 ;  /* 0x0000000600058c82 */ /* 0x000fe40008000000 */
[----:B------:R-:W-:-:S12]  /*15f0*/  UIMAD UR25, UR5, UR27, UR25 ;  /* 0x0000001b051972a4 */ /* 0x000fd8000f8e0219 */
.L_x_18:
[----:B------:R-:W-:Y:S02]  /*1600*/  UISETP.NE.AND UP1, UPT, UR28, 0x1, UPT ;  /* 0x000000011c00788c */ /* 0x000fe4000bf25270 */
[----:B------:R-:W-:Y:S02]  /*1610*/  UISETP.NE.AND UP0, UPT, UR18, 0x2, UPT ;  /* 0x000000021200788c */ /* 0x000fe4000bf05270 */
[----:B------:R-:W-:Y:S02]  /*1620*/  ULOP3.LUT UR30, UR30, 0x1000, URZ, 0xc0, !UPT ;  /* 0x000010001e1e7892 */ /* 0x000fe4000f8ec0ff */
[----:B------:R-:W-:-:S03]  /*1630*/  USHF.L.U32 UR29, UR31, UR29, URZ ;  /* 0x0000001d1f1d7299 */ /* 0x000fc600080006ff */
[----:B------:R-:W-:Y:S09]  /*1640*/  BRA.U UP1, `(.L_x_19) ;  /* 0x0000000101447547 */ /* 0x000ff2000b800000 */
[----:B------:R-:W1:Y:S01]  /*1650*/  LDCU.128 UR8, c[0x0][0xb10] ;  /* 0x00016200ff0877ac */ /* 0x000e620008000c00 */
[----:B------:R-:W2:Y:S01]  /*1660*/  LDCU UR12, c[0x0][0xb0c] ;  /* 0x00016180ff0c77ac */ /* 0x000ea20008000800 */
[----:B------:R-:W3:Y:S01]  /*1670*/  LDCU UR13, c[0x0][0xb20] ;  /* 0x00016400ff0d77ac */ /* 0x000ee20008000800 */
[----:B-1----:R-:W-:Y:S02]  /*1680*/  UIMAD.WIDE.U32 UR6, UR25, UR8, URZ ;  /* 0x00000008190672a5 */ /* 0x002fe4000f8e00ff */
[----:B------:R-:W-:Y:S02]  /*1690*/  UIMAD.WIDE.U32 UR4, UR26, UR11, URZ ;  /* 0x0000000b1a0472a5 */ /* 0x000fe4000f8e00ff */
[----:B--2---:R-:W-:Y:S02]  /*16a0*/  UISETP.NE.AND UP2, UPT, UR12, 0x1, UPT ;  /* 0x000000010c00788c */ /* 0x004fe4000bf45270 */
[----:B------:R-:W-:Y:S01]  /*16b0*/  UISETP.NE.AND UP1, UPT, UR10, 0x1, UPT ;  /* 0x000000010a00788c */ /* 0x000fe2000bf25270 */
[----:B------:R-:W-:-:S02]  /*16c0*/  UMOV UR6, UR7 ;  /* 0x0000000700067c82 */ /* 0x000fc40008000000 */
[----:B------:R-:W-:Y:S01]  /*16d0*/  UMOV UR4, UR5 ;  /* 0x0000000500047c82 */ /* 0x000fe20008000000 */
[----:B------:R-:W-:Y:S02]  /*16e0*/  USHF.R.U32.HI UR6, URZ, UR9, UR6 ;  /* 0x00000009ff067299 */ /* 0x000fe40008011606 */
[----:B---3--:R-:W-:Y:S02]  /*16f0*/  USHF.R.U32.HI UR4, URZ, UR13, UR4 ;  /* 0x0000000dff047299 */ /* 0x008fe40008011604 */
[----:B------:R-:W-:Y:S02]  /*1700*/  USEL UR5, UR25, UR6, !UP2 ;  /* 0x0000000619057287 */ /* 0x000fe4000d000000 */
[----:B------:R-:W-:-:S04]  /*1710*/  USEL UR4, UR26, UR4, !UP1 ;  /* 0x000000041a047287 */ /* 0x000fc8000c800000 */
[----:B------:R-:W-:Y:S02]  /*1720*/  UIADD3 UR6, UPT, UPT, -UR4, UR5, URZ ;  /* 0x0000000504067290 */ /* 0x000fe4000fffe1ff */
[----:B------:R-:W-:Y:S02]  /*1730*/  UIADD3 UR4, UPT, UPT, UR4, -UR5, URZ ;  /* 0x8000000504047290 */ /* 0x000fe4000fffe0ff */
[----:B------:R-:W-:Y:S02]  /*1740*/  UIMAD UR26, UR6, UR10, UR26 ;  /* 0x0000000a061a72a4 */ /* 0x000fe4000f8e021a */
[----:B------:R-:W-:-:S12]  /*1750*/  UIMAD UR25, UR4, UR12, UR25 ;  /* 0x0000000c041972a4 */ /* 0x000fd8000f8e0219 */
.L_x_19:
[----:B------:R-:W-:Y:S05]  /*1760*/  BRA.U !UP5, `(.L_x_20) ;  /* 0x000000010d0c7547 */ /* 0x000fea000b800000 */
[----:B------:R-:W-:Y:S01]  /*1770*/  UCGABAR_WAIT ;  /* 0x0000000000007dc7 */ /* 0x000fe20008000000 */
[----:B------:R-:W-:Y:S01]  /*1780*/  CCTL.IVALL ;  /* 0x00000000ff00798f */ /* 0x000fe20002000000 */
[----:B------:R-:W-:Y:S05]  /*1790*/  BRA `(.L_x_21) ;  /* 0x0000000000047947 */ /* 0x000fea0003800000 */
.L_x_20:
[----:B------:R-:W-:Y:S06]  /*17a0*/  BAR.SYNC.DEFER_BLOCKING 0x0 ;  /* 0x0000000000007b1d */ /* 0x000fec0000010000 */
.L_x_21:
[----:B------:R-:W-:Y:S05]  /*17b0*/  BRA.U UP0, `(.L_x_22) ;  /* 0x0000001500887547 */ /* 0x000fea000b800000 */
[----:B------:R-:W1:Y:S01]  /*17c0*/  LDCU UR6, c[0x0][0x38c] ;  /* 0x00007180ff0677ac */ /* 0x000e620008000800 */
[----:B------:R-:W-:Y:S01]  /*17d0*/  PLOP3.LUT P1, PT, PT, PT, UP3, 0x80, 0x8 ;  /* 0x000000000008781c */ /* 0x000fe20003f2f038 */
[----:B------:R-:W-:Y:S01]  /*17e0*/  IMAD.MOV.U32 R12, RZ, RZ, 0x1 ;  /* 0x00000001ff0c7424 */ /* 0x000fe200078e00ff */
[----:B------:R-:W-:Y:S01]  /*17f0*/  ISETP.NE.AND P2, PT, R3, RZ, P3 ;  /* 0x000000ff0300720c */ /* 0x000fe20001f45270 */
[----:B------:R-:W-:Y:S01]  /*1800*/  USHF.L.U32 UR7, UR24, 0x7, URZ ;  /* 0x0000000718077899 */ /* 0x000fe200080006ff */
[----:B------:R-:W-:Y:S01]  /*1810*/  PLOP3.LUT P1, PT, P1, PT, PT, 0x8, 0x80 ;  /* 0x000000000080781c */ /* 0x000fe20000f2e170 */
[----:B------:R-:W-:Y:S01]  /*1820*/  UISETP.NE.AND UP1, UPT, UR18, URZ, UPT ;  /* 0x000000ff1200728c */ /* 0x000fe2000bf25270 */
[----:B------:R-:W-:Y:S01]  /*1830*/  CS2R R10, SRZ ;  /* 0x00000000000a7805 */ /* 0x000fe2000001ff00 */
[----:B------:R-:W-:Y:S01]  /*1840*/  USHF.L.U32 UR52, UR24, 0x5, URZ ;  /* 0x0000000518347899 */ /* 0x000fe200080006ff */
[----:B------:R-:W-:Y:S01]  /*1850*/  IMAD.MOV.U32 R9, RZ, RZ, RZ ;  /* 0x000000ffff097224 */ /* 0x000fe200078e00ff */
[----:B------:R-:W2:Y:S01]  /*1860*/  LDCU UR46, c[0x0][0x370] ;  /* 0x00006e00ff2e77ac */ /* 0x000ea20008000800 */
[----:B------:R-:W-:Y:S01]  /*1870*/  IMAD.MOV.U32 R8, RZ, RZ, 0x1 ;  /* 0x00000001ff087424 */ /* 0x000fe200078e00ff */
[----:B------:R-:W-:Y:S01]  /*1880*/  USEL UR31, UR37, 0x2, UP1 ;  /* 0x00000002251f7887 */ /* 0x000fe20008800000 */
[----:B------:R-:W3:Y:S01]  /*1890*/  LDCU.64 UR40, c[0x0][0x348] ;  /* 0x00006900ff2877ac */ /* 0x000ee20008000a00 */
[----:B-1----:R-:W-:-:S02]  /*18a0*/  UIADD3 UR5, UPT, UPT, UR6, 0x7f, URZ ;  /* 0x0000007f06057890 */ /* 0x002fc4000fffe0ff */
[----:B------:R-:W-:Y:S02]  /*18b0*/  UIADD3 UR53, UPT, UPT, UR6, 0xfe, URZ ;  /* 0x000000fe06357890 */ /* 0x000fe4000fffe0ff */
[----:B------:R-:W-:Y:S01]  /*18c0*/  USHF.R.S32.HI UR4, URZ, 0x1f, UR5 ;  /* 0x0000001fff047899 */ /* 0x000fe20008011405 */
[----:B------:R-:W1:Y:S03]  /*18d0*/  LDCU UR45, c[0x0][0x374] ;  /* 0x00006e80ff2d77ac */ /* 0x000e660008000800 */
[----:B------:R-:W-:Y:S02]  /*18e0*/  ULEA.HI UR4, UR4, UR5, URZ, 0x7 ;  /* 0x0000000504047291 */ /* 0x000fe4000f8f38ff */
[----:B------:R-:W-:Y:S02]  /*18f0*/  UIADD3 UR5, UPT, UPT, UR6, -0x1, URZ ;  /* 0xffffffff06057890 */ /* 0x000fe4000fffe0ff */
[----:B------:R-:W-:-:S02]  /*1900*/  USHF.R.S32.HI UR48, URZ, 0x7, UR4 ;  /* 0x00000007ff307899 */ /* 0x000fc40008011404 */
[----:B------:R-:W-:Y:S02]  /*1910*/  UISETP.GE.U32.AND UP2, UPT, UR5, -0xff, UPT ;  /* 0xffffff010500788c */ /* 0x000fe4000bf46070 */
[----:B------:R-:W-:Y:S02]  /*1920*/  UISETP.LT.U32.AND UP0, UPT, UR48, 0x5, UPT ;  /* 0x000000053000788c */ /* 0x000fe4000bf01070 */
[----:B------:R-:W-:Y:S02]  /*1930*/  ULOP3.LUT UR5, UR7, 0x80, URZ, 0xc0, !UPT ;  /* 0x0000008007057892 */ /* 0x000fe4000f8ec0ff */
[----:B------:R-:W-:Y:S02]  /*1940*/  USEL UR47, UR48, 0x5, UP0 ;  /* 0x00000005302f7887 */ /* 0x000fe40008000000 */
[----:B------:R-:W-:Y:S02]  /*1950*/  ULOP3.LUT UR52, UR52, 0x20, URZ, 0xc0, !UPT ;  /* 0x0000002034347892 */ /* 0x000fe4000f8ec0ff */
[----:B------:R-:W-:-:S02]  /*1960*/  UIADD3 UR4, UPT, UPT, UR47, -0x1, URZ ;  /* 0xffffffff2f047890 */ /* 0x000fc4000fffe0ff */
[----:B------:R-:W-:Y:S02]  /*1970*/  @UP2 UIADD3 UR4, UPT, UPT, UR47, URZ, URZ ;  /* 0x000000ff2f042290 */ /* 0x000fe4000fffe0ff */
[----:B------:R-:W-:Y:S02]  /*1980*/  ULEA.HI UR50, UR30, UR5, URZ, 0x1a ;  /* 0x000000051e327291 */ /* 0x000fe4000f8fd0ff */
[----:B------:R-:W-:Y:S02]  /*1990*/  UIADD3 UR51, UPT, UPT, UR48, -UR47, URZ ;  /* 0x8000002f30337290 */ /* 0x000fe4000fffe0ff */
[----:B------:R-:W-:Y:S02]  /*19a0*/  UIADD3 UR37, UPT, UPT, UR4, 0x1, URZ ;  /* 0x0000000104257890 */ /* 0x000fe4000fffe0ff */
[----:B------:R-:W-:Y:S01]  /*19b0*/  UIADD3 UR49, UPT, UPT, -UR4, URZ, URZ ;  /* 0x000000ff04317290 */ /* 0x000fe2000fffe1ff */
[----:B-123--:R-:W-:-:S11]  /*19c0*/  UMOV UR15, URZ ;  /* 0x000000ff000f7c82 */ /* 0x00efd60008000000 */
.L_x_44:
[----:B------:R-:W-:Y:S01]  /*19d0*/  UISETP.NE.AND UP0, UPT, UR55, URZ, UPT ;  /* 0x000000ff3700728c */ /* 0x000fe2000bf05270 */
[----:B-1----:R-:W1:Y:S08]  /*19e0*/  S2UR UR55, SR_CgaCtaId ;  /* 0x00000000003779c3 */ /* 0x002e700000008800 */
[----:B------:R-:W-:Y:S05]  /*19f0*/  BRA.U UP0, `(.L_x_23) ;  /* 0x0000000100347547 */ /* 0x000fea000b800000 */
[----:B------:R-:W2:Y:S01]  /*1a00*/  S2R R0, SR_CgaCtaId ;  /* 0x0000000000007919 */ /* 0x000ea20000008800 */
[----:B------:R-:W-:Y:S02]  /*1a10*/  MOV R3, 0x400 ;  /* 0x0000040000037802 */ /* 0x000fe40000000f00 */
[----:B------:R-:W-:Y:S02]  /*1a20*/  SHF.L.U32 R2, R8, 0x1f, RZ ;  /* 0x0000001f08027819 */ /* 0x000fe400000006ff */
[----:B--2---:R-:W-:-:S05]  /*1a30*/  LEA R0, R0, R3, 0x18 ;  /* 0x0000000300007211 */ /* 0x004fca00078ec0ff */
[----:B------:R-:W-:-:S04]  /*1a40*/  IMAD R3, R9, 0x8, R0 ;  /* 0x0000000809037824 */ /* 0x000fc800078e0200 */
[----:B------:R-:W2:Y:S02]  /*1a50*/  SYNCS.PHASECHK.TRANS64.TRYWAIT P0, [R3+URZ+0x100], R2 ;  /* 0x00010002030075a7 */ /* 0x000ea400080011ff */
[----:B--2---:R-:W-:Y:S05]  /*1a60*/  @!P0 BRA `(.L_x_24) ;  /* 0x0000006c00108947 */ /* 0x004fea0003800000 */
.L_x_136:
[----:B------:R-:W-:Y:S01]  /*1a70*/  VIADD R9, R9, 0x1 ;  /* 0x0000000109097836 */ /* 0x000fe20000000000 */
[----:B------:R2:W-:Y:S04]  /*1a80*/  SYNCS.ARRIVE.TRANS64.A1T0 RZ, [R3+URZ+0xf0], RZ ;  /* 0x0000f0ff03ff79a7 */ /* 0x0005e800081000ff */
[----:B------:R-:W-:-:S04]  /*1a90*/  ISETP.NE.AND P0, PT, R9, 0x2, PT ;  /* 0x000000020900780c */ /* 0x000fc80003f05270 */
[----:B------:R-:W-:Y:S02]  /*1aa0*/  SEL R9, R9, RZ, P0 ;  /* 0x000000ff09097207 */ /* 0x000fe40000000000 */
[----:B--2---:R-:W-:-:S04]  /*1ab0*/  SEL R3, RZ, 0x1, P0 ;  /* 0x00000001ff037807 */ /* 0x004fc80000000000 */
[----:B------:R-:W-:-:S07]  /*1ac0*/  LOP3.LUT R8, R8, R3, RZ, 0x3c, !PT ;  /* 0x0000000308087212 */ /* 0x000fce00078e3cff */
.L_x_23:
[----:B------:R-:W-:Y:S01]  /*1ad0*/  UMOV UR14, 0x400 ;  /* 0x00000400000e7882 */ /* 0x000fe20000000000 */
[----:B------:R-:W-:Y:S01]  /*1ae0*/  SHF.L.U32 R0, R12, 0x1f, RZ ;  /* 0x0000001f0c007819 */ /* 0x000fe200000006ff */
[----:B-1----:R-:W-:Y:S02]  /*1af0*/  ULEA UR14, UR55, UR14, 0x18 ;  /* 0x0000000e370e7291 */ /* 0x002fe4000f8ec0ff */
[----:B------:R-:W-:Y:S02]  /*1b00*/  UISETP.GE.U32.AND UP0, UPT, UR53, 0xff, UPT ;  /* 0x000000ff3500788c */ /* 0x000fe4000bf06070 */
[----:B------:R-:W-:Y:S02]  /*1b10*/  ULEA UR4, UR15, UR14, 0x3 ;  /* 0x0000000e0f047291 */ /* 0x000fe4000f8e18ff */
[----:B------:R-:W-:Y:S01]  /*1b20*/  ULEA UR19, UR26, UR52, 0x6 ;  /* 0x000000341a137291 */ /* 0x000fe2000f8e30ff */
[----:B------:R-:W-:-:S06]  /*1b30*/  UMOV UR13, URZ ;  /* 0x000000ff000d7c82 */ /* 0x000fcc0008000000 */
[----:B------:R1:W2:Y:S01]  /*1b40*/  SYNCS.PHASECHK.TRANS64.TRYWAIT P0, [UR4+0x28], R0 ;  /* 0x00002800ff0075a7 */ /* 0x0002a20008001104 */
[----:B------:R-:W-:-:S04]  /*1b50*/  ULEA.HI UR4, UR25, UR25, URZ, 0x1 ;  /* 0x0000001919047291 */ /* 0x000fc8000f8f08ff */
[----:B------:R-:W-:-:S04]  /*1b60*/  USHF.L.U32 UR4, UR4, 0x7, URZ ;  /* 0x0000000704047899 */ /* 0x000fc800080006ff */
[----:B------:R-:W-:-:S04]  /*1b70*/  ULOP3.LUT UR35, UR4, 0xffffff00, URZ, 0xc0, !UPT ;  /* 0xffffff0004237892 */ /* 0x000fc8000f8ec0ff */
[----:B------:R-:W-:Y:S01]  /*1b80*/  UIADD3 UR35, UPT, UPT, UR50, UR35, URZ ;  /* 0x0000002332237290 */ /* 0x000fe2000fffe0ff */
[----:B------:R-:W-:Y:S11]  /*1b90*/  BRA.U !UP0, `(.L_x_25) ;  /* 0x0000000108f87547 */ /* 0x000ff6000b800000 */
[----:B------:R-:W-:Y:S01]  /*1ba0*/  UMOV UR21, UR49 ;  /* 0x0000003100157c82 */ /* 0x000fe20008000000 */
[----:B------:R-:W-:Y:S01]  /*1bb0*/  UMOV UR4, UR15 ;  /* 0x0000000f00047c82 */ /* 0x000fe20008000000 */
[----:B------:R-:W-:-:S05]  /*1bc0*/  UMOV UR26, 0x40 ;  /* 0x00000040001a7882 */ /* 0x000fca0000000000 */
.L_x_31:
[----:B------:R-:W-:Y:S01]  /*1bd0*/  ULEA UR33, UR4, UR14, 0x3 ;  /* 0x0000000e04217291 */ /* 0x000fe2000f8e18ff */
[----:B------:R-:W-:Y:S01]  /*1be0*/  @P3 MOV R2, 0x14000 ;  /* 0x0001400000023802 */ /* 0x000fe20000000f00 */
[----:B--2-4-:R-:W-:Y:S10]  /*1bf0*/  @P0 BRA `(.L_x_26) ;  /* 0x00000000000c0947 */ /* 0x014ff40003800000 */
[----:B------:R-:W-:-:S04]  /*1c00*/  SHF.L.U32 R3, R12, 0x1f, RZ ;  /* 0x0000001f0c037819 */ /* 0x000fc800000006ff */
[----:B------:R-:W2:Y:S02]  /*1c10*/  SYNCS.PHASECHK.TRANS64.TRYWAIT P0, [UR33+0x28], R3 ;  /* 0x00002803ff0075a7 */ /* 0x000ea40008001121 */
[----:B--2---:R-:W-:Y:S05]  /*1c20*/  @!P0 BRA `(.L_x_27) ;  /* 0x0000006800b48947 */ /* 0x004fea0003800000 */
.L_x_26:
[----:B------:R2:W-:Y:S01]  /*1c30*/  @P3 SYNCS.ARRIVE.TRANS64 RZ, [UR33], R2 ;  /* 0x00000002ffff39a7 */ /* 0x0005e20008000021 */
[----:B------:R-:W-:Y:S02]  /*1c40*/  ULOP3.LUT UR5, UR31, 0x2, URZ, 0xfc, !UPT ;  /* 0x000000021f057892 */ /* 0x000fe4000f8efcff */
[----:B------:R-:W-:Y:S02]  /*1c50*/  UIADD3 UR21, UPT, UPT, UR21, 0x1, URZ ;  /* 0x0000000115157890 */ /* 0x000fe4000fffe0ff */
[----:B------:R-:W-:Y:S02]  /*1c60*/  UISETP.NE.AND UP0, UPT, UR5, 0x2, UPT ;  /* 0x000000020500788c */ /* 0x000fe4000bf05270 */
[----:B------:R-:W-:-:S07]  /*1c70*/  UISETP.NE.AND UP2, UPT, UR21, 0x1, UPT ;  /* 0x000000011500788c */ /* 0x000fce000bf45270 */
[----:B------:R-:W-:Y:S05]  /*1c80*/  BRA.U UP0, `(.L_x_28) ;  /* 0x0000000100047547 */ /* 0x000fea000b800000 */
[----:B------:R-:W-:Y:S05]  /*1c90*/  BPT.TRAP 0x1 ;  /* 0x000000040000795c */ /* 0x000fea0000300000 */
.L_x_28:
[----:B------:R-:W-:Y:S04]  /*1ca0*/  BSSY.RECONVERGENT B0, `(.L_x_29) ;  /* 0x0000003000007945 */ /* 0x000fe80003800200 */
[----:B------:R-:W-:Y:S05]  /*1cb0*/  @!P2 BRA `(.L_x_30) ;  /* 0x000000000004a947 */ /* 0x000fea0003800000 */
[----:B------:R-:W-:Y:S05]  /*1cc0*/  BPT.TRAP 0x1 ;  /* 0x000000040000795c */ /* 0x000fea0000300000 */
.L_x_30:
[----:B------:R-:W-:Y:S05]  /*1cd0*/  BSYNC.RECONVERGENT B0 ;  /* 0x0000000000007941 */ /* 0x000fea0003800200 */
.L_x_29:
[----:B------:R-:W-:Y:S02]  /*1ce0*/  UIADD3 UR5, UPT, UPT, UR4, 0x1, URZ ;  /* 0x0000000104057890 */ /* 0x000fe4000fffe0ff */
[----:B------:R-:W-:Y:S02]  /*1cf0*/  ULEA UR24, UR4, UR30, 0xe ;  /* 0x0000001e04187291 */ /* 0x000fe4000f8e70ff */
[----:B------:R-:W-:Y:S02]  /*1d00*/  UISETP.NE.AND UP0, UPT, UR5, 0x5, UPT ;  /* 0x000000050500788c */ /* 0x000fe4000bf05270 */
[----:B------:R-:W-:Y:S02]  /*1d10*/  ULEA UR24, UR24, UR14, 0x1 ;  /* 0x0000000e18187291 */ /* 0x000fe4000f8e08ff */
[----:B------:R-:W-:Y:S02]  /*1d20*/  USEL UR6, URZ, 0x1, UP0 ;  /* 0x00000001ff067887 */ /* 0x000fe40008000000 */
[----:B------:R-:W-:-:S02]  /*1d30*/  USEL UR15, UR5, URZ, UP0 ;  /* 0x000000ff050f7287 */ /* 0x000fc40008000000 */
[----:B------:R-:W-:Y:S02]  /*1d40*/  ULEA UR8, UR4, UR14, 0xd ;  /* 0x0000000e04087291 */ /* 0x000fe4000f8e68ff */
[----:B------:R-:W-:Y:S01]  /*1d50*/  ULEA UR5, UR15, UR14, 0x3 ;  /* 0x0000000e0f057291 */ /* 0x000fe2000f8e18ff */
[----:B------:R-:W-:Y:S01]  /*1d60*/  LOP3.LUT R12, R12, UR6, RZ, 0x3c, !PT ;  /* 0x000000060c0c7c12 */ /* 0x000fe2000f8e3cff */
[----:B------:R-:W-:Y:S02]  /*1d70*/  UIADD3 UR6, UP1, UPT, UR40, 0x80, URZ ;  /* 0x0000008028067890 */ /* 0x000fe4000ff3e0ff */
[----:B------:R-:W-:Y:S01]  /*1d80*/  UIADD3 UR4, UP0, UPT, UR40, 0x180, URZ ;  /* 0x0000018028047890 */ /* 0x000fe2000ff1e0ff */
[----:B-1----:R-:W-:Y:S01]  /*1d90*/  SHF.L.U32 R0, R12, 0x1f, RZ ;  /* 0x0000001f0c007819 */ /* 0x002fe200000006ff */
[----:B------:R-:W-:Y:S02]  /*1da0*/  UIADD3 UR34, UPT, UPT, UR26, -0x40, URZ ;  /* 0xffffffc01a227890 */ /* 0x000fe4000fffe0ff */
[----:B------:R-:W-:Y:S01]  /*1db0*/  ULOP3.LUT UR33, UR33, 0xfefffff8, URZ, 0xc0, !UPT ;  /* 0xfefffff821217892 */ /* 0x000fe2000f8ec0ff */
[----:B------:R3:W4:Y:S01]  /*1dc0*/  SYNCS.PHASECHK.TRANS64.TRYWAIT P0, [UR5+0x28], R0 ;  /* 0x00002800ff0075a7 */ /* 0x0007220008001105 */
[----:B------:R-:W-:-:S02]  /*1dd0*/  UIADD3.X UR7, UPT, UPT, URZ, UR41, URZ, UP1, !UPT ;  /* 0x00000029ff077290 */ /* 0x000fc40008ffe4ff */
[----:B------:R-:W-:Y:S02]  /*1de0*/  UIADD3 UR32, UPT, UPT, UR24, 0x6400, URZ ;  /* 0x0000640018207890 */ /* 0x000fe4000fffe0ff */
[----:B------:R-:W-:Y:S02]  /*1df0*/  UPRMT UR13, URZ, 0x5410, UR29 ;  /* 0x00005410ff0d7896 */ /* 0x000fe4000800001d */
[----:B------:R-:W-:Y:S02]  /*1e00*/  UIADD3 UR24, UPT, UPT, UR24, 0xa400, URZ ;  /* 0x0000a40018187890 */ /* 0x000fe4000fffe0ff */
[----:B------:R-:W-:Y:S02]  /*1e10*/  UIADD3.X UR5, UPT, UPT, URZ, UR41, URZ, UP0, !UPT ;  /* 0x00000029ff057290 */ /* 0x000fe400087fe4ff */
[----:B------:R-:W-:Y:S02]  /*1e20*/  UIADD3 UR16, UPT, UPT, UR8, 0x2e400, URZ ;  /* 0x0002e40008107890 */ /* 0x000fe4000fffe0ff */
[----:B------:R-:W-:Y:S01]  /*1e30*/  UIADD3 UR8, UPT, UPT, UR8, 0x2f400, URZ ;  /* 0x0002f40008087890 */ /* 0x000fe2000fffe0ff */
[----:B------:R-:W-:Y:S01]  /*1e40*/  UMOV UR22, 0x0 ;  /* 0x0000000000167882 */ /* 0x000fe20000000000 */
[----:B------:R-:W-:Y:S01]  /*1e50*/  UMOV UR23, 0x10000000 ;  /* 0x1000000000177882 */ /* 0x000fe20000000000 */
[----:B------:R-:W-:Y:S01]  /*1e60*/  UMOV UR27, UR35 ;  /* 0x00000023001b7c82 */ /* 0x000fe20008000000 */
[----:B------:R-:W-:Y:S01]  /*1e70*/  UMOV UR28, UR36 ;  /* 0x00000024001c7c82 */ /* 0x000fe20008000000 */
[----:B------:R-:W-:Y:S01]  /*1e80*/  UMOV UR25, UR33 ;  /* 0x0000002100197c82 */ /* 0x000fe20008000000 */
[----:B------:R-:W-:Y:S01]  /*1e90*/  UMOV UR20, UR36 ;  /* 0x0000002400147c82 */ /* 0x000fe20008000000 */
[----:B------:R-:W-:Y:S01]  /*1ea0*/  UMOV UR17, UR33 ;  /* 0x0000002100117c82 */ /* 0x000fe20008000000 */
[----:B------:R-:W-:Y:S01]  /*1eb0*/  UMOV UR18, UR34 ;  /* 0x0000002200127c82 */ /* 0x000fe20008000000 */
[----:B------:R-:W-:Y:S01]  /*1ec0*/  UTMALDG.3D.MULTICAST.2CTA [UR32], [UR6], UR13, desc[UR22] ;  /* 0x00001620060073b4 */ /* 0x000fe2000821180d */
[----:B------:R-:W-:Y:S01]  /*1ed0*/  UMOV UR10, UR26 ;  /* 0x0000001a000a7c82 */ /* 0x000fe20008000000 */
[----:B------:R-:W-:Y:S01]  /*1ee0*/  UMOV UR11, UR19 ;  /* 0x00000013000b7c82 */ /* 0x000fe20008000000 */
[----:B------:R-:W-:Y:S01]  /*1ef0*/  UMOV UR12, UR36 ;  /* 0x00000024000c7c82 */ /* 0x000fe20008000000 */
[----:B------:R-:W-:Y:S01]  /*1f00*/  UMOV UR9, UR33 ;  /* 0x0000002100097c82 */ /* 0x000fe20008000000 */
[----:B------:R1:W-:Y:S01]  /*1f10*/  UTMALDG.3D.MULTICAST.2CTA [UR24], [UR6], UR13, desc[UR22] ;  /* 0x00001618060073b4 */ /* 0x0003e2000821180d */
[----:B------:R-:W-:Y:S01]  /*1f20*/  UTMALDG.3D.2CTA [UR16], [UR4], desc[UR22] ;  /* 0x00001610040075b4 */ /* 0x000fe20008211000 */
[----:B------:R2:W-:Y:S01]  /*1f30*/  UTMALDG.3D.2CTA [UR8], [UR4], desc[UR22] ;  /* 0x00001608040075b4 */ /* 0x0005e20008211000 */
[----:B-1----:R-:W-:Y:S01]  /*1f40*/  UIADD3 UR26, UPT, UPT, UR26, 0x80, URZ ;  /* 0x000000801a1a7890 */ /* 0x002fe2000fffe0ff */
[----:B------:R-:W-:Y:S01]  /*1f50*/  UMOV UR13, UR37 ;  /* 0x00000025000d7c82 */ /* 0x000fe20008000000 */
[----:B--2---:R-:W-:Y:S01]  /*1f60*/  UMOV UR4, UR15 ;  /* 0x0000000f00047c82 */ /* 0x004fe20008000000 */
[----:B---3--:R-:W-:Y:S09]  /*1f70*/  BRA.U UP2, `(.L_x_31) ;  /* 0xfffffffd02147547 */ /* 0x008ff2000b83ffff */
.L_x_25:
[----:B------:R-:W-:Y:S01]  /*1f80*/  ULEA UR4, UR15, UR14, 0x3 ;  /* 0x0000000e0f047291 */ /* 0x000fe2000f8e18ff */
[----:B-1----:R-:W-:Y:S01]  /*1f90*/  SHF.L.U32 R0, R12, 0x1f, RZ ;  /* 0x0000001f0c007819 */ /* 0x002fe200000006ff */
[----:B------:R-:W-:Y:S01]  /*1fa0*/  @!P1 SYNCS.ARRIVE.TRANS64.A1T0 RZ, [UR14+0x88], RZ ;  /* 0x000088ffffff99a7 */ /* 0x000fe2000810000e */
[----:B------:R-:W-:-:S06]  /*1fb0*/  UISETP.GT.AND UP0, UPT, UR48, UR47, UPT ;  /* 0x0000002f3000728c */ /* 0x000fcc000bf04270 */
[----:B------:R1:W3:Y:S03]  /*1fc0*/  SYNCS.PHASECHK.TRANS64.TRYWAIT P1, [UR4+0x28], R0 ;  /* 0x00002800ff0075a7 */ /* 0x0002e60008021104 */
[----:B------:R-:W-:Y:S05]  /*1fd0*/  BRA.U !UP0, `(.L_x_32) ;  /* 0x0000000508047547 */ /* 0x000fea000b800000 */
[----:B------:R-:W-:Y:S01]  /*1fe0*/  UIADD3 UR21, UPT, UPT, UR51, UR13, URZ ;  /* 0x0000000d33157290 */ /* 0x000fe2000fffe0ff */
[----:B------:R-:W-:-:S11]  /*1ff0*/  UMOV UR6, UR15 ;  /* 0x0000000f00067c82 */ /* 0x000fd60008000000 */
.L_x_40:
[----:B------:R-:W-:Y:S01]  /*2000*/  ULEA UR7, UR6, UR14, 0x3 ;  /* 0x0000000e06077291 */ /* 0x000fe2000f8e18ff */
[----:B---3--:R-:W-:Y:S01]  /*2010*/  @P3 MOV R2, 0x14000 ;  /* 0x0001400000023802 */ /* 0x008fe20000000f00 */
[----:B--23--:R-:W-:Y:S10]  /*2020*/  @P1 BRA `(.L_x_33) ;  /* 0x00000000000c1947 */ /* 0x00cff40003800000 */
[----:B------:R-:W-:-:S04]  /*2030*/  SHF.L.U32 R3, R12, 0x1f, RZ ;  /* 0x0000001f0c037819 */ /* 0x000fc800000006ff */
[----:B--2-4-:R-:W2:Y:S02]  /*2040*/  SYNCS.PHASECHK.TRANS64.TRYWAIT P0, [UR7+0x28], R3 ;  /* 0x00002803ff0075a7 */ /* 0x014ea40008001107 */
[----:B--2---:R-:W-:Y:S05]  /*2050*/  @!P0 BRA `(.L_x_34) ;  /* 0x0000006400c08947 */ /* 0x004fea0003800000 */
.L_x_33:
[----:B------:R3:W-:Y:S01]  /*2060*/  @P3 SYNCS.ARRIVE.TRANS64 RZ, [UR7], R2 ;  /* 0x00000002ffff39a7 */ /* 0x0007e20008000007 */
[----:B------:R-:W-:-:S04]  /*2070*/  ULOP3.LUT UR4, UR31, 0x2, URZ, 0xfc, !UPT ;  /* 0x000000021f047892 */ /* 0x000fc8000f8efcff */
[----:B------:R-:W-:-:S09]  /*2080*/  UISETP.NE.AND UP0, UPT, UR4, 0x2, UPT ;  /* 0x000000020400788c */ /* 0x000fd2000bf05270 */
[----:B------:R-:W-:Y:S05]  /*2090*/  BRA.U UP0, `(.L_x_35) ;  /* 0x0000000100047547 */ /* 0x000fea000b800000 */
[----:B------:R-:W-:Y:S05]  /*20a0*/  BPT.TRAP 0x1 ;  /* 0x000000040000795c */ /* 0x000fea0000300000 */
.L_x_35:
[----:B------:R-:W-:Y:S04]  /*20b0*/  BSSY.RECONVERGENT B0, `(.L_x_36) ;  /* 0x0000003000007945 */ /* 0x000fe80003800200 */
[----:B------:R-:W-:Y:S05]  /*20c0*/  @!P2 BRA `(.L_x_37) ;  /* 0x000000000004a947 */ /* 0x000fea0003800000 */
[----:B------:R-:W-:Y:S05]  /*20d0*/  BPT.TRAP 0x1 ;  /* 0x000000040000795c */ /* 0x000fea0000300000 */
.L_x_37:
[----:B------:R-:W-:Y:S05]  /*20e0*/  BSYNC.RECONVERGENT B0 ;  /* 0x0000000000007941 */ /* 0x000fea0003800200 */
.L_x_36:
[----:B------:R-:W-:Y:S01]  /*20f0*/  UIADD3 UR4, UPT, UPT, UR6, 0x1, URZ ;  /* 0x0000000106047890 */ /* 0x000fe2000fffe0ff */
[----:B------:R-:W-:Y:S01]  /*2100*/  BSSY.RECONVERGENT B0, `(.L_x_38) ;  /* 0x000002a000007945 */ /* 0x000fe20003800200 */
[----:B--2-4-:R-:W-:Y:S02]  /*2110*/  ELECT P0, URZ, PT ;  /* 0x0000000000ff782f */ /* 0x014fe40003800000 */
[----:B------:R-:W-:-:S04]  /*2120*/  UISETP.NE.AND UP0, UPT, UR4, 0x5, UPT ;  /* 0x000000050400788c */ /* 0x000fc8000bf05270 */
[----:B------:R-:W-:Y:S02]  /*2130*/  USEL UR5, URZ, 0x1, UP0 ;  /* 0x00000001ff057887 */ /* 0x000fe40008000000 */
[----:B------:R-:W-:-:S04]  /*2140*/  USEL UR15, UR4, URZ, UP0 ;  /* 0x000000ff040f7287 */ /* 0x000fc80008000000 */
[----:B------:R-:W-:Y:S01]  /*2150*/  ULEA UR4, UR15, UR14, 0x3 ;  /* 0x0000000e0f047291 */ /* 0x000fe2000f8e18ff */
[----:B------:R-:W-:-:S04]  /*2160*/  LOP3.LUT R12, R12, UR5, RZ, 0x3c, !PT ;  /* 0x000000050c0c7c12 */ /* 0x000fc8000f8e3cff */
[----:B-1----:R-:W-:-:S04]  /*2170*/  SHF.L.U32 R0, R12, 0x1f, RZ ;  /* 0x0000001f0c007819 */ /* 0x002fc800000006ff */
[----:B------:R1:W2:Y:S01]  /*2180*/  SYNCS.PHASECHK.TRANS64.TRYWAIT P1, [UR4+0x28], R0 ;  /* 0x00002800ff0075a7 */ /* 0x0002a20008021104 */
[----:B------:R-:W-:Y:S05]  /*2190*/  @!P0 BRA `(.L_x_39) ;  /* 0x0000000000808947 */ /* 0x000fea0003800000 */
[----:B------:R-:W-:Y:S02]  /*21a0*/  ULEA UR24, UR6, UR30, 0xe ;  /* 0x0000001e06187291 */ /* 0x000fe4000f8e70ff */
[----:B------:R-:W-:Y:S02]  /*21b0*/  UIADD3 UR4, UP1, UPT, UR40, 0x80, URZ ;  /* 0x0000008028047890 */ /* 0x000fe4000ff3e0ff */
[----:B------:R-:W-:Y:S02]  /*21c0*/  ULEA UR24, UR24, UR14, 0x1 ;  /* 0x0000000e18187291 */ /* 0x000fe4000f8e08ff */
[----:B------:R-:W-:Y:S02]  /*21d0*/  USHF.L.U32 UR34, UR13, 0x7, URZ ;  /* 0x000000070d227899 */ /* 0x000fe400080006ff */
[----:B------:R-:W-:Y:S02]  /*21e0*/  ULEA UR8, UR6, UR14, 0xd ;  /* 0x0000000e06087291 */ /* 0x000fe4000f8e68ff */
[----:B------:R-:W-:-:S02]  /*21f0*/  UIADD3 UR22, UP0, UPT, UR40, 0x180, URZ ;  /* 0x0000018028167890 */ /* 0x000fc4000ff1e0ff */
[----:B------:R-:W-:Y:S02]  /*2200*/  ULOP3.LUT UR33, UR7, 0xfefffff8, URZ, 0xc0, !UPT ;  /* 0xfefffff807217892 */ /* 0x000fe4000f8ec0ff */
[----:B------:R-:W-:Y:S02]  /*2210*/  UIADD3.X UR5, UPT, UPT, URZ, UR41, URZ, UP1, !UPT ;  /* 0x00000029ff057290 */ /* 0x000fe40008ffe4ff */
[----:B------:R-:W-:Y:S02]  /*2220*/  UIADD3 UR32, UPT, UPT, UR24, 0x6400, URZ ;  /* 0x0000640018207890 */ /* 0x000fe4000fffe0ff */
[----:B------:R-:W-:Y:S02]  /*2230*/  UPRMT UR10, URZ, 0x5410, UR29 ;  /* 0x00005410ff0a7896 */ /* 0x000fe4000800001d */
[----:B------:R-:W-:Y:S02]  /*2240*/  UIADD3 UR26, UPT, UPT, UR34, 0x40, URZ ;  /* 0x00000040221a7890 */ /* 0x000fe4000fffe0ff */
[----:B------:R-:W-:-:S02]  /*2250*/  UIADD3 UR24, UPT, UPT, UR24, 0xa400, URZ ;  /* 0x0000a40018187890 */ /* 0x000fc4000fffe0ff */
        /* <DEDUP_REMOVED lines=13> */
[----:B------:R-:W-:Y:S01]  /*2330*/  UMOV UR12, UR36 ;  /* 0x00000024000c7c82 */ /* 0x000fe20008000000 */
[----:B------:R-:W-:Y:S01]  /*2340*/  UMOV UR9, UR33 ;  /* 0x0000002100097c82 */ /* 0x000fe20008000000 */
[----:B------:R4:W-:Y:S01]  /*2350*/  UTMALDG.3D.MULTICAST.2CTA [UR24], [UR4], UR10, desc[UR38] ;  /* 0x00002618040073b4 */ /* 0x0009e2000821180a */
[----:B------:R1:W-:Y:S01]  /*2360*/  UTMALDG.3D.2CTA [UR16], [UR22], desc[UR38] ;  /* 0x00002610160075b4 */ /* 0x0003e20008211000 */
[----:B----4-:R-:W-:-:S02]  /*2370*/  UMOV UR10, UR26 ;  /* 0x0000001a000a7c82 */ /* 0x010fc40008000000 */
[----:B------:R1:W-:Y:S02]  /*2380*/  UTMALDG.3D.2CTA [UR8], [UR22], desc[UR38] ;  /* 0x00002608160075b4 */ /* 0x0003e40008211000 */
[----:B-1----:R-:W-:Y:S01]  /*2390*/  NOP ;  /* 0x0000000000007918 */ /* 0x002fe20000000000 */
.L_x_39:
[----:B------:R-:W-:Y:S05]  /*23a0*/  BSYNC.RECONVERGENT B0 ;  /* 0x0000000000007941 */ /* 0x000fea0003800200 */
.L_x_38:
[----:B------:R-:W-:Y:S01]  /*23b0*/  UIADD3 UR13, UPT, UPT, UR13, 0x1, URZ ;  /* 0x000000010d0d7890 */ /* 0x000fe2000fffe0ff */
[----:B------:R-:W-:-:S03]  /*23c0*/  UMOV UR6, UR15 ;  /* 0x0000000f00067c82 */ /* 0x000fc60008000000 */
[----:B------:R-:W-:-:S09]  /*23d0*/  UISETP.NE.AND UP0, UPT, UR13, UR21, UPT ;  /* 0x000000150d00728c */ /* 0x000fd2000bf05270 */
[----:B------:R-:W-:Y:S05]  /*23e0*/  BRA.U UP0, `(.L_x_40) ;  /* 0xfffffffd00047547 */ /* 0x000fea000b83ffff */
.L_x_32:
[C---:B------:R-:W-:Y:S01]  /*23f0*/  LEA R3, R11.reuse, UR14, 0x3 ;  /* 0x0000000e0b037c11 */ /* 0x040fe2000f8e18ff */
[----:B------:R-:W-:Y:S01]  /*2400*/  NOP ;  /* 0x0000000000007918 */ /* 0x000fe20000000000 */
[----:B-1----:R-:W-:Y:S02]  /*2410*/  SHF.L.U32 R0, R10, 0x1f, RZ ;  /* 0x0000001f0a007819 */ /* 0x002fe400000006ff */
[----:B------:R-:W-:Y:S02]  /*2420*/  LEA R5, R11, UR14, 0x4 ;  /* 0x0000000e0b057c11 */ /* 0x000fe4000f8e20ff */
[----:B--2-4-:R-:W1:Y:S02]  /*2430*/  SYNCS.PHASECHK.TRANS64.TRYWAIT P0, [R3+URZ+0x90], R0 ;  /* 0x00009000030075a7 */ /* 0x014e6400080011ff */
[----:B-1----:R-:W-:Y:S05]  /*2440*/  @!P0 BRA `(.L_x_41) ;  /* 0x0000006000dc8947 */ /* 0x002fea0003800000 */
.L_x_139:
[----:B------:R-:W2:Y:S01]  /*2450*/  LDS.128 R4, [R5+0x120] ;  /* 0x0001200005047984 */ /* 0x000ea20000000c00 */
[----:B------:R-:W-:Y:S01]  /*2460*/  UISETP.GE.AND UP0, UPT, UR42, 0x1, UPT ;  /* 0x000000012a00788c */ /* 0x000fe2000bf06270 */
[----:B------:R-:W-:Y:S01]  /*2470*/  @!PT LDS RZ, [RZ] ;  /* 0x00000000fffff984 */ /* 0x000fe20000000800 */
[----:B------:R-:W-:Y:S01]  /*2480*/  @!PT LDS RZ, [RZ] ;  /* 0x00000000fffff984 */ /* 0x000fe20000000800 */
[----:B------:R-:W-:Y:S01]  /*2490*/  @!PT LDS RZ, [RZ] ;  /* 0x00000000fffff984 */ /* 0x000fe20000000800 */
[----:B------:R-:W-:Y:S01]  /*24a0*/  @!PT LDS RZ, [RZ] ;  /* 0x00000000fffff984 */ /* 0x000fe20000000800 */
[----:B------:R4:W-:Y:S06]  /*24b0*/  MEMBAR.ALL.CTA ;  /* 0x0000000000007992 */ /* 0x0009ec0000008000 */
[----:B----4-:R-:W4:Y:S01]  /*24c0*/  FENCE.VIEW.ASYNC.S ;  /* 0x00000000000073c6 */ /* 0x010f220000000000 */
[----:B--2---:R-:W-:-:S13]  /*24d0*/  LOP3.LUT P0, RZ, R6, 0x1, RZ, 0xc0, !PT ;  /* 0x0000000106ff7812 */ /* 0x004fda000780c0ff */
[----:B----4-:R-:W-:Y:S01]  /*24e0*/  VOTEU.ANY UP1, P0 ;  /* 0x0000000000ff7886 */ /* 0x010fe20000020100 */
[----:B------:R-:W-:-:S13]  /*24f0*/  PLOP3.LUT P0, PT, PT, PT, UP1, 0x80, 0x8 ;  /* 0x000000000008781c */ /* 0x000fda0003f0f018 */
[----:B-1----:R-:W-:Y:S02]  /*2500*/  @P0 LOP3.LUT R0, R5, 0xffff, RZ, 0xc0, !PT ;  /* 0x0000ffff05000812 */ /* 0x002fe400078ec0ff */
[----:B---3--:R-:W-:Y:S02]  /*2510*/  @P0 MOV R2, R4 ;  /* 0x0000000400020202 */ /* 0x008fe40000000f00 */
[----:B------:R-:W-:Y:S01]  /*2520*/  @P0 R2UR UR5, R0 ;  /* 0x00000000000502ca */ /* 0x000fe200000e0000 */
[----:B------:R-:W-:Y:S01]  /*2530*/  VIADD R0, R3, 0xa0 ;  /* 0x000000a003007836 */ /* 0x000fe20000000000 */
[----:B------:R-:W-:Y:S02]  /*2540*/  @P0 SHF.R.U32.HI R4, RZ, 0x10, R5 ;  /* 0x00000010ff040819 */ /* 0x000fe40000011605 */
[----:B------:R-:W-:Y:S02]  /*2550*/  @P0 R2UR UR6, R2 ;  /* 0x00000000020602ca */ /* 0x000fe400000e0000 */
[----:B------:R-:W-:-:S02]  /*2560*/  PRMT R0, RZ, 0x654, R0 ;  /* 0x00000654ff007816 */ /* 0x000fc40000000000 */
[----:B------:R-:W-:Y:S02]  /*2570*/  @P0 R2UR UR4, R4 ;  /* 0x00000000040402ca */ /* 0x000fe400000e0000 */
[----:B------:R1:W-:Y:S03]  /*2580*/  SYNCS.ARRIVE.TRANS64.RED.A1T0 RZ, [R0+URZ], RZ ;  /* 0x000000ff00ff79a7 */ /* 0x0003e600081004ff */
[----:B------:R-:W-:-:S04]  /*2590*/  @UP1 UMOV UR43, UR5 ;  /* 0x00000005002b1c82 */ /* 0x000fc80008000000 */
[----:B------:R-:W-:-:S04]  /*25a0*/  @UP1 UMOV UR44, UR6 ;  /* 0x00000006002c1c82 */ /* 0x000fc80008000000 */
[----:B------:R-:W-:Y:S01]  /*25b0*/  @UP1 UMOV UR36, UR4 ;  /* 0x0000000400241c82 */ /* 0x000fe20008000000 */
[----:B------:R-:W-:Y:S05]  /*25c0*/  BRA.U !UP0, `(.L_x_42) ;  /* 0x0000000108d47547 */ /* 0x000fea000b800000 */
[----:B------:R-:W2:Y:S01]  /*25d0*/  LDCU.128 UR16, c[0x0][0xb10] ;  /* 0x00016200ff1077ac */ /* 0x000ea20008000c00 */
[----:B------:R-:W3:Y:S01]  /*25e0*/  LDCU UR23, c[0x0][0xb20] ;  /* 0x00016400ff1777ac */ /* 0x000ee20008000800 */
[----:B------:R-:W4:Y:S01]  /*25f0*/  LDCU UR22, c[0x0][0xb0c] ;  /* 0x00016180ff1677ac */ /* 0x000f220008000800 */
[----:B------:R-:W1:Y:S01]  /*2600*/  LDCU.64 UR8, c[0x0][0xb28] ;  /* 0x00016500ff0877ac */ /* 0x000e620008000a00 */
[----:B------:R-:W-:Y:S02]  /*2610*/  UISETP.NE.AND UP3, UPT, UR42, 0x1, UPT ;  /* 0x000000012a00788c */ /* 0x000fe4000bf65270 */
[----:B--2---:R-:W-:Y:S02]  /*2620*/  UIMAD.WIDE.U32 UR6, UR45, UR19, URZ ;  /* 0x000000132d0672a5 */ /* 0x004fe4000f8e00ff */
[----:B------:R-:W-:Y:S02]  /*2630*/  UIMAD.WIDE.U32 UR4, UR46, UR16, URZ ;  /* 0x000000102e0472a5 */ /* 0x000fe4000f8e00ff */
[----:B------:R-:W-:-:S02]  /*2640*/  UISETP.NE.AND UP0, UPT, UR18, 0x1, UPT ;  /* 0x000000011200788c */ /* 0x000fc4000bf05270 */
[----:B------:R-:W-:Y:S01]  /*2650*/  UIMAD.WIDE.U32 UR20, UR43, UR19, URZ ;  /* 0x000000132b1472a5 */ /* 0x000fe2000f8e00ff */
[----:B------:R-:W-:Y:S02]  /*2660*/  UMOV UR6, UR7 ;  /* 0x0000000700067c82 */ /* 0x000fe40008000000 */
[----:B------:R-:W-:Y:S01]  /*2670*/  UMOV UR4, UR5 ;  /* 0x0000000500047c82 */ /* 0x000fe20008000000 */
[----:B---3--:R-:W-:Y:S02]  /*2680*/  USHF.R.U32.HI UR6, URZ, UR23, UR6 ;  /* 0x00000017ff067299 */ /* 0x008fe40008011606 */
[----:B----4-:R-:W-:Y:S02]  /*2690*/  UISETP.NE.AND UP2, UPT, UR22, 0x1, UPT ;  /* 0x000000011600788c */ /* 0x010fe4000bf45270 */
[----:B------:R-:W-:Y:S02]  /*26a0*/  USHF.R.U32.HI UR4, URZ, UR17, UR4 ;  /* 0x00000011ff047299 */ /* 0x000fe40008011604 */
[----:B------:R-:W-:-:S02]  /*26b0*/  USEL UR5, UR45, UR6, !UP0 ;  /* 0x000000062d057287 */ /* 0x000fc4000c000000 */
[----:B------:R-:W-:Y:S02]  /*26c0*/  USEL UR6, UR46, UR4, !UP2 ;  /* 0x000000042e067287 */ /* 0x000fe4000d000000 */
[----:B-1----:R-:W-:Y:S01]  /*26d0*/  UIMAD.WIDE.U32 UR10, UR5, UR8, URZ ;  /* 0x00000008050a72a5 */ /* 0x002fe2000f8e00ff */
[----:B------:R-:W-:Y:S01]  /*26e0*/  UMOV UR4, UR21 ;  /* 0x0000001500047c82 */ /* 0x000fe20008000000 */
[----:B------:R-:W-:Y:S02]  /*26f0*/  UIMAD.WIDE.U32 UR12, UR44, UR16, URZ ;  /* 0x000000102c0c72a5 */ /* 0x000fe4000f8e00ff */
[----:B------:R-:W-:-:S03]  /*2700*/  UIMAD.WIDE.U32 UR20, UR6, UR8, URZ ;  /* 0x00000008061472a5 */ /* 0x000fc6000f8e00ff */
[----:B------:R-:W-:Y:S01]  /*2710*/  UMOV UR10, UR11 ;  /* 0x0000000b000a7c82 */ /* 0x000fe20008000000 */
[----:B------:R-:W-:Y:S02]  /*2720*/  USHF.R.U32.HI UR4, URZ, UR23, UR4 ;  /* 0x00000017ff047299 */ /* 0x000fe40008011604 */
[----:B------:R-:W-:Y:S01]  /*2730*/  @UP3 USHF.R.U32.HI UR5, URZ, UR9, UR10 ;  /* 0x00000009ff053299 */ /* 0x000fe2000801160a */
[----:B------:R-:W-:Y:S01]  /*2740*/  UMOV UR12, UR13 ;  /* 0x0000000d000c7c82 */ /* 0x000fe20008000000 */
[----:B------:R-:W-:Y:S01]  /*2750*/  UMOV UR20, UR21 ;  /* 0x0000001500147c82 */ /* 0x000fe20008000000 */
[----:B------:R-:W-:Y:S02]  /*2760*/  USHF.R.U32.HI UR17, URZ, UR17, UR12 ;  /* 0x00000011ff117299 */ /* 0x000fe4000801160c */
[----:B------:R-:W-:Y:S02]  /*2770*/  USEL UR4, UR43, UR4, !UP0 ;  /* 0x000000042b047287 */ /* 0x000fe4000c000000 */
[----:B------:R-:W-:-:S02]  /*2780*/  @UP3 USHF.R.U32.HI UR6, URZ, UR9, UR20 ;  /* 0x00000009ff063299 */ /* 0x000fc40008011614 */
[----:B------:R-:W-:Y:S02]  /*2790*/  UIMAD UR7, UR42, UR5, URZ ;  /* 0x000000052a0772a4 */ /* 0x000fe4000f8e02ff */
[----:B------:R-:W-:Y:S02]  /*27a0*/  USEL UR5, UR44, UR17, !UP2 ;  /* 0x000000112c057287 */ /* 0x000fe4000d000000 */
[----:B------:R-:W-:Y:S02]  /*27b0*/  UIMAD UR10, UR42, UR6, URZ ;  /* 0x000000062a0a72a4 */ /* 0x000fe4000f8e02ff */
[----:B------:R-:W-:Y:S02]  /*27c0*/  UISETP.GE.AND UP0, UPT, UR4, UR7, UPT ;  /* 0x000000070400728c */ /* 0x000fe4000bf06270 */
[----:B------:R-:W-:Y:S02]  /*27d0*/  UIMAD.WIDE.U32 UR12, UR4, UR8, URZ ;  /* 0x00000008040c72a5 */ /* 0x000fe4000f8e00ff */
[----:B------:R-:W-:-:S02]  /*27e0*/  UISETP.GE.OR UP0, UPT, UR5, UR10, UP0 ;  /* 0x0000000a0500728c */ /* 0x000fc40008706670 */
        /* <DEDUP_REMOVED lines=19> */
.L_x_42:
[----:B------:R-:W2:Y:S02]  /*2920*/  LDCU UR4, c[0x0][0xb30] ;  /* 0x00016600ff0477ac */ /* 0x000ea40008000800 */
[----:B--2---:R-:W-:-:S09]  /*2930*/  UISETP.NE.AND UP0, UPT, UR4, 0x1, UPT ;  /* 0x000000010400788c */ /* 0x004fd2000bf05270 */
[----:B------:R-:W-:Y:S05]  /*2940*/  BRA.U UP0, `(.L_x_43) ;  /* 0x0000000100447547 */ /* 0x000fea000b800000 */
[----:B------:R-:W2:Y:S01]  /*2950*/  LDCU.128 UR8, c[0x0][0xb10] ;  /* 0x00016200ff0877ac */ /* 0x000ea20008000c00 */
[----:B------:R-:W3:Y:S01]  /*2960*/  LDCU UR12, c[0x0][0xb0c] ;  /* 0x00016180ff0c77ac */ /* 0x000ee20008000800 */
[----:B------:R-:W4:Y:S01]  /*2970*/  LDCU UR13, c[0x0][0xb20] ;  /* 0x00016400ff0d77ac */ /* 0x000f220008000800 */
[----:B--2---:R-:W-:Y:S02]  /*2980*/  UIMAD.WIDE.U32 UR6, UR44, UR8, URZ ;  /* 0x000000082c0672a5 */ /* 0x004fe4000f8e00ff */
[----:B------:R-:W-:Y:S02]  /*2990*/  UIMAD.WIDE.U32 UR4, UR43, UR11, URZ ;  /* 0x0000000b2b0472a5 */ /* 0x000fe4000f8e00ff */
[----:B---3--:R-:W-:Y:S02]  /*29a0*/  UISETP.NE.AND UP2, UPT, UR12, 0x1, UPT ;  /* 0x000000010c00788c */ /* 0x008fe4000bf45270 */
[----:B------:R-:W-:Y:S01]  /*29b0*/  UISETP.NE.AND UP0, UPT, UR10, 0x1, UPT ;  /* 0x000000010a00788c */ /* 0x000fe2000bf05270 */
[----:B------:R-:W-:-:S02]  /*29c0*/  UMOV UR6, UR7 ;  /* 0x0000000700067c82 */ /* 0x000fc40008000000 */
[----:B------:R-:W-:Y:S01]  /*29d0*/  UMOV UR4, UR5 ;  /* 0x0000000500047c82 */ /* 0x000fe20008000000 */
[----:B------:R-:W-:Y:S02]  /*29e0*/  USHF.R.U32.HI UR9, URZ, UR9, UR6 ;  /* 0x00000009ff097299 */ /* 0x000fe40008011606 */
[----:B----4-:R-:W-:Y:S02]  /*29f0*/  USHF.R.U32.HI UR4, URZ, UR13, UR4 ;  /* 0x0000000dff047299 */ /* 0x010fe40008011604 */
[----:B------:R-:W-:Y:S02]  /*2a00*/  USEL UR5, UR44, UR9, !UP2 ;  /* 0x000000092c057287 */ /* 0x000fe4000d000000 */
[----:B------:R-:W-:-:S04]  /*2a10*/  USEL UR4, UR43, UR4, !UP0 ;  /* 0x000000042b047287 */ /* 0x000fc8000c000000 */
[----:B------:R-:W-:Y:S02]  /*2a20*/  UIADD3 UR6, UPT, UPT, UR5, -UR4, URZ ;  /* 0x8000000405067290 */ /* 0x000fe4000fffe0ff */
[----:B------:R-:W-:Y:S02]  /*2a30*/  UIADD3 UR4, UPT, UPT, -UR5, UR4, URZ ;  /* 0x0000000405047290 */ /* 0x000fe4000fffe1ff */
[----:B------:R-:W-:Y:S02]  /*2a40*/  UIMAD UR43, UR6, UR10, UR43 ;  /* 0x0000000a062b72a4 */ /* 0x000fe4000f8e022b */
[----:B------:R-:W-:-:S12]  /*2a50*/  UIMAD UR44, UR4, UR12, UR44 ;  /* 0x0000000c042c72a4 */ /* 0x000fd8000f8e022c */
.L_x_43:
[----:B------:R-:W-:Y:S01]  /*2a60*/  VIADD R11, R11, 0x1 ;  /* 0x000000010b0b7836 */ /* 0x000fe20000000000 */
[----:B------:R-:W-:Y:S02]  /*2a70*/  R2UR UR5, R87 ;  /* 0x00000000570572ca */ /* 0x000fe400000e0000 */
[----:B------:R-:W-:Y:S02]  /*2a80*/  R2UR UR4, R86 ;  /* 0x00000000560472ca */ /* 0x000fe400000e0000 */
[C---:B------:R-:W-:Y:S02]  /*2a90*/  ISETP.NE.AND P0, PT, R11.reuse, 0x2, PT ;  /* 0x000000020b00780c */ /* 0x040fe40003f05270 */
[----:B------:R-:W-:Y:S02]  /*2aa0*/  PLOP3.LUT P1, PT, PT, PT, PT, 0x80, 0x8 ;  /* 0x000000000008781c */ /* 0x000fe40003f2f070 */
[----:B------:R-:W-:Y:S02]  /*2ab0*/  SEL R3, RZ, 0x1, P0 ;  /* 0x00000001ff037807 */ /* 0x000fe40000000000 */
[----:B------:R-:W-:-:S02]  /*2ac0*/  SEL R11, R11, RZ, P0 ;  /* 0x000000ff0b0b7207 */ /* 0x000fc40000000000 */
[----:B------:R-:W-:Y:S01]  /*2ad0*/  LOP3.LUT R10, R10, R3, RZ, 0x3c, !PT ;  /* 0x000000030a0a7212 */ /* 0x000fe200078e3cff */
[----:B------:R-:W-:Y:S02]  /*2ae0*/  UIADD3 UR25, UPT, UPT, UR44, UR5, URZ ;  /* 0x000000052c197290 */ /* 0x000fe4000fffe0ff */
[----:B------:R-:W-:Y:S01]  /*2af0*/  UIADD3 UR26, UPT, UPT, UR43, UR4, URZ ;  /* 0x000000042b1a7290 */ /* 0x000fe2000fffe0ff */
[----:B------:R-:W-:Y:S11]  /*2b00*/  BRA.U UP1, `(.L_x_44) ;  /* 0xffffffed01b07547 */ /* 0x000ff6000b83ffff */
[----:B------:R-:W-:Y:S01]  /*2b10*/  UIADD3 UR14, UPT, UPT, UR14, 0x28, URZ ;  /* 0x000000280e0e7890 */ /* 0x000fe2000fffe0ff */
[----:B------:R-:W-:-:S03]  /*2b20*/  SHF.L.U32 R3, R12, 0x1f, RZ ;  /* 0x0000001f0c037819 */ /* 0x000fc600000006ff */
[----:B------:R-:W-:-:S09]  /*2b30*/  ULEA UR4, UR15, UR14, 0x3 ;  /* 0x0000000e0f047291 */ /* 0x000fd2000f8e18ff */
[----:B------:R-:W2:Y:S02]  /*2b40*/  SYNCS.PHASECHK.TRANS64.TRYWAIT P0, [UR4], R3 ;  /* 0x00000003ff0075a7 */ /* 0x000ea40008001104 */
[----:B--2---:R-:W-:Y:S05]  /*2b50*/  @!P0 BRA `(.L_x_45) ;  /* 0x0000005c002c8947 */ /* 0x004fea0003800000 */
.L_x_141:
[----:B------:R-:W-:-:S04]  /*2b60*/  UIADD3 UR4, UPT, UPT, UR15, 0x1, URZ ;  /* 0x000000010f047890 */ /* 0x000fc8000fffe0ff */
[----:B------:R-:W-:-:S04]  /*2b70*/  UISETP.NE.AND UP0, UPT, UR4, 0x5, UPT ;  /* 0x000000050400788c */ /* 0x000fc8000bf05270 */
[----:B------:R-:W-:Y:S02]  /*2b80*/  USEL UR6, URZ, 0x1, UP0 ;  /* 0x00000001ff067887 */ /* 0x000fe40008000000 */
[----:B------:R-:W-:-:S04]  /*2b90*/  USEL UR4, UR4, URZ, UP0 ;  /* 0x000000ff04047287 */ /* 0x000fc80008000000 */
[----:B------:R-:W-:Y:S01]  /*2ba0*/  ULEA UR5, UR4, UR14, 0x3 ;  /* 0x0000000e04057291 */ /* 0x000fe2000f8e18ff */
[----:B------:R-:W-:-:S04]  /*2bb0*/  LOP3.LUT R2, R12, UR6, RZ, 0x3c, !PT ;  /* 0x000000060c027c12 */ /* 0x000fc8000f8e3cff */
[----:B-1----:R-:W-:-:S04]  /*2bc0*/  SHF.L.U32 R3, R2, 0x1f, RZ ;  /* 0x0000001f02037819 */ /* 0x002fc800000006ff */
[----:B------:R-:W1:Y:S02]  /*2bd0*/  SYNCS.PHASECHK.TRANS64.TRYWAIT P0, [UR5], R3 ;  /* 0x00000003ff0075a7 */ /* 0x000e640008001105 */
[----:B-1----:R-:W-:Y:S05]  /*2be0*/  @!P0 BRA `(.L_x_46) ;  /* 0x0000005c00208947 */ /* 0x002fea0003800000 */
.L_x_143:
        /* <DEDUP_REMOVED lines=9> */
.L_x_145:
        /* <DEDUP_REMOVED lines=9> */
.L_x_147:
[----:B------:R-:W-:-:S04]  /*2d10*/  UIADD3 UR4, UPT, UPT, UR4, 0x1, URZ ;  /* 0x0000000104047890 */ /* 0x000fc8000fffe0ff */
[----:B------:R-:W-:-:S04]  /*2d20*/  UISETP.NE.AND UP0, UPT, UR4, 0x5, UPT ;  /* 0x000000050400788c */ /* 0x000fc8000bf05270 */
[----:B------:R-:W-:Y:S02]  /*2d30*/  USEL UR5, URZ, 0x1, UP0 ;  /* 0x00000001ff057887 */ /* 0x000fe40008000000 */
[----:B------:R-:W-:-:S04]  /*2d40*/  USEL UR4, UR4, URZ, UP0 ;  /* 0x000000ff04047287 */ /* 0x000fc80008000000 */
[----:B------:R-:W-:Y:S01]  /*2d50*/  ULEA UR4, UR4, UR14, 0x3 ;  /* 0x0000000e04047291 */ /* 0x000fe2000f8e18ff */
[----:B-1----:R-:W-:-:S04]  /*2d60*/  LOP3.LUT R3, R2, UR5, RZ, 0x3c, !PT ;  /* 0x0000000502037c12 */ /* 0x002fc8000f8e3cff */
[----:B------:R-:W-:Y:S01]  /*2d70*/  SHF.L.U32 R3, R3, 0x1f, RZ ;  /* 0x0000001f03037819 */ /* 0x000fe200000006ff */
[----:B------:R-:W-:-:S07]  /*2d80*/  IMAD.U32 R0, RZ, RZ, UR4 ;  /* 0x00000004ff007e24 */ /* 0x000fce000f8e00ff */
.L_x_49:
[----:B-1----:R1:W2:Y:S02]  /*2d90*/  SYNCS.PHASECHK.TRANS64.TRYWAIT P0, [R0+URZ], R3 ;  /* 0x00000003000075a7 */ /* 0x0022a400080011ff */
[----:B--2---:R-:W-:Y:S05]  /*2da0*/  @!P0 NANOSLEEP.SYNCS 0x989680 ;  /* 0x009896800000895d */ /* 0x004fea0003900000 */
[----:B------:R-:W2:Y:S02]  /*2db0*/  @!P0 SYNCS.PHASECHK.TRANS64 P0, [R0+URZ], R3 ;  /* 0x00000003000085a7 */ /* 0x000ea400080010ff */
[----:B--2---:R-:W-:Y:S05]  /*2dc0*/  @P0 EXIT ;  /* 0x000000000000094d */ /* 0x004fea0003800000 */
[----:B------:R-:W-:Y:S05]  /*2dd0*/  BRA `(.L_x_49) ;  /* 0xfffffffc00ec7947 */ /* 0x000fea000383ffff */
.L_x_22:
[----:B------:R-:W-:-:S04]  /*2de0*/  UISETP.NE.AND UP0, UPT, UR55, URZ, UPT ;  /* 0x000000ff3700728c */ /* 0x000fc8000bf05270 */
[----:B------:R-:W-:-:S09]  /*2df0*/  UISETP.NE.OR UP0, UPT, UR18, 0x1, UP0 ;  /* 0x000000011200788c */ /* 0x000fd20008705670 */
[----:B------:R-:W-:Y:S05]  /*2e00*/  BRA.U UP0, `(.L_x_50) ;  /* 0x0000000500487547 */ /* 0x000fea000b800000 */
[----:B------:R-:W-:Y:S01]  /*2e10*/  ISETP.GE.U32.AND P2, PT, R3, 0x4, PT ;  /* 0x000000040300780c */ /* 0x000fe20003f46070 */
[----:B------:R-:W-:Y:S01]  /*2e20*/  IMAD.MOV.U32 R12, RZ, RZ, 0x1 ;  /* 0x00000001ff0c7424 */ /* 0x000fe200078e00ff */
[----:B------:R-:W-:Y:S02]  /*2e30*/  CS2R R10, SRZ ;  /* 0x00000000000a7805 */ /* 0x000fe4000001ff00 */
[----:B------:R-:W-:Y:S01]  /*2e40*/  CS2R R8, SRZ ;  /* 0x0000000000087805 */ /* 0x000fe2000001ff00 */
[----:B------:R-:W-:Y:S01]  /*2e50*/  UMOV UR6, 0x400 ;  /* 0x0000040000067882 */ /* 0x000fe20000000000 */
[----:B------:R-:W-:Y:S01]  /*2e60*/  UMOV UR5, URZ ;  /* 0x000000ff00057c82 */ /* 0x000fe20008000000 */
[----:B------:R-:W-:-:S12]  /*2e70*/  ULEA UR6, UR55, UR6, 0x18 ;  /* 0x0000000637067291 */ /* 0x000fd8000f8ec0ff */
.L_x_54:
[----:B------:R-:W-:Y:S02]  /*2e80*/  LEA R0, R8, UR6, 0x3 ;  /* 0x0000000608007c11 */ /* 0x000fe4000f8e18ff */
[----:B------:R-:W-:-:S03]  /*2e90*/  SHF.L.U32 R5, R9, 0x1f, RZ ;  /* 0x0000001f09057819 */ /* 0x000fc600000006ff */
[----:B------:R-:W-:Y:S01]  /*2ea0*/  VIADD R4, R0, 0x100 ;  /* 0x0000010000047836 */ /* 0x000fe20000000000 */
[----:B------:R-:W1:Y:S02]  /*2eb0*/  SYNCS.PHASECHK.TRANS64.TRYWAIT P0, [R0+URZ+0xf0], R5 ;  /* 0x0000f005000075a7 */ /* 0x000e6400080011ff */
[----:B-1----:R-:W-:Y:S05]  /*2ec0*/  @!P0 BRA `(.L_x_51) ;  /* 0x0000005800b08947 */ /* 0x002fea0003800000 */
.L_x_148:
[----:B------:R-:W-:Y:S01]  /*2ed0*/  ULEA UR4, UR5, UR6, 0x3 ;  /* 0x0000000605047291 */ /* 0x000fe2000f8e18ff */
[----:B------:R-:W-:Y:S01]  /*2ee0*/  PRMT R4, RZ, 0x654, R4 ;  /* 0x00000654ff047816 */ /* 0x000fe20000000004 */
[----:B-1----:R-:W-:Y:S01]  /*2ef0*/  @!P2 IMAD.MOV.U32 R5, RZ, RZ, 0x10 ;  /* 0x00000010ff05a424 */ /* 0x002fe200078e00ff */
[----:B------:R-:W-:Y:S01]  /*2f00*/  SHF.L.U32 R7, R12, 0x1f, RZ ;  /* 0x0000001f0c077819 */ /* 0x000fe200000006ff */
[----:B------:R-:W-:Y:S01]  /*2f10*/  UIADD3 UR7, UPT, UPT, UR4, 0x90, URZ ;  /* 0x0000009004077890 */ /* 0x000fe2000fffe0ff */
[----:B------:R1:W-:Y:S05]  /*2f20*/  SYNCS.ARRIVE.TRANS64.RED.A1T0 RZ, [R4+URZ], RZ ;  /* 0x000000ff04ff79a7 */ /* 0x0003ea00081004ff */
[----:B------:R-:W-:Y:S01]  /*2f30*/  IMAD.U32 R0, RZ, RZ, UR7 ;  /* 0x00000007ff007e24 */ /* 0x000fe2000f8e00ff */
[----:B------:R-:W2:Y:S04]  /*2f40*/  SYNCS.PHASECHK.TRANS64.TRYWAIT P0, [UR4+0xa0], R7 ;  /* 0x0000a007ff0075a7 */ /* 0x000ea80008001104 */
[----:B------:R-:W-:Y:S01]  /*2f50*/  PRMT R13, R3, 0x654, R0 ;  /* 0x00000654030d7816 */ /* 0x000fe20000000000 */
[----:B-12---:R-:W-:Y:S06]  /*2f60*/  @!P0 BRA `(.L_x_52) ;  /* 0x00000058009c8947 */ /* 0x006fec0003800000 */
.L_x_150:
[----:B------:R-:W-:Y:S01]  /*2f70*/  ULEA UR8, UR5, UR6, 0x4 ;  /* 0x0000000605087291 */ /* 0x000fe2000f8e20ff */
[----:B------:R-:W-:Y:S01]  /*2f80*/  SEL R2, R13, R2, !P2 ;  /* 0x000000020d027207 */ /* 0x000fe20005000000 */
[----:B------:R-:W-:Y:S01]  /*2f90*/  UIADD3 UR9, UPT, UPT, UR4, 0x90, URZ ;  /* 0x0000009004097890 */ /* 0x000fe2000fffe0ff */
[----:B-1----:R-:W-:Y:S01]  /*2fa0*/  LEA R0, R11, UR6, 0x3 ;  /* 0x000000060b007c11 */ /* 0x002fe2000f8e18ff */
[----:B------:R-:W-:Y:S01]  /*2fb0*/  UIADD3 UR8, UPT, UPT, UR8, 0x120, URZ ;  /* 0x0000012008087890 */ /* 0x000fe2000fffe0ff */
[----:B------:R1:W-:Y:S01]  /*2fc0*/  @!P2 SYNCS.ARRIVE.TRANS64.RED RZ, [R2+URZ], R5 ;  /* 0x0000000502ffa9a7 */ /* 0x0003e200080004ff */
[----:B------:R-:W-:Y:S01]  /*2fd0*/  UIADD3 UR4, UPT, UPT, UR5, 0x1, URZ ;  /* 0x0000000105047890 */ /* 0x000fe2000fffe0ff */
[----:B------:R-:W-:-:S03]  /*2fe0*/  VIADD R8, R8, 0x1 ;  /* 0x0000000108087836 */ /* 0x000fc60000000000 */
[----:B------:R-:W-:Y:S02]  /*2ff0*/  UISETP.NE.AND UP0, UPT, UR4, 0x2, UPT ;  /* 0x000000020400788c */ /* 0x000fe4000bf05270 */
[----:B------:R-:W-:Y:S01]  /*3000*/  ISETP.NE.AND P0, PT, R8, 0x2, PT ;  /* 0x000000020800780c */ /* 0x000fe20003f05270 */
[----:B------:R-:W-:Y:S06]  /*3010*/  UGETNEXTWORKID.BROADCAST [UR8], [UR9] ;  /* 0x00000000080073ca */ /* 0x000fec0008000100 */
[----:B------:R-:W-:Y:S02]  /*3020*/  USEL UR7, URZ, 0x1, UP0 ;  /* 0x00000001ff077887 */ /* 0x000fe40008000000 */
[----:B------:R-:W-:-:S04]  /*3030*/  USEL UR5, UR4, URZ, UP0 ;  /* 0x000000ff04057287 */ /* 0x000fc80008000000 */
[----:B------:R-:W-:Y:S02]  /*3040*/  LOP3.LUT R12, R12, UR7, RZ, 0x3c, !PT ;  /* 0x000000070c0c7c12 */ /* 0x000fe4000f8e3cff */
[----:B-1----:R-:W-:-:S04]  /*3050*/  SHF.L.U32 R5, R10, 0x1f, RZ ;  /* 0x0000001f0a057819 */ /* 0x002fc800000006ff */
[----:B------:R-:W1:Y:S02]  /*3060*/  SYNCS.PHASECHK.TRANS64.TRYWAIT P1, [R0+URZ+0x90], R5 ;  /* 0x00009005000075a7 */ /* 0x000e6400080211ff */
[----:B-1----:R-:W-:Y:S05]  /*3070*/  @!P1 BRA `(.L_x_53) ;  /* 0x0000005800709947 */ /* 0x002fea0003800000 */
.L_x_151:
[C---:B------:R-:W-:Y:S01]  /*3080*/  LEA R4, R11.reuse, UR6, 0x4 ;  /* 0x000000060b047c11 */ /* 0x040fe2000f8e20ff */
[----:B-1----:R-:W-:Y:S01]  /*3090*/  VIADD R0, R0, 0xa0 ;  /* 0x000000a000007836 */ /* 0x002fe20000000000 */
[----:B------:R-:W-:Y:S01]  /*30a0*/  SEL R8, R8, RZ, P0 ;  /* 0x000000ff08087207 */ /* 0x000fe20000000000 */
[----:B------:R-:W-:-:S03]  /*30b0*/  VIADD R11, R11, 0x1 ;  /* 0x000000010b0b7836 */ /* 0x000fc60000000000 */
[----:B------:R-:W1:Y:S01]  /*30c0*/  LDS.128 R4, [R4+0x120] ;  /* 0x0001200004047984 */ /* 0x000e620000000c00 */
[----:B------:R-:W-:Y:S02]  /*30d0*/  PRMT R0, RZ, 0x654, R0 ;  /* 0x00000654ff007816 */ /* 0x000fe40000000000 */
[C---:B------:R-:W-:Y:S01]  /*30e0*/  ISETP.NE.AND P1, PT, R11.reuse, 0x2, PT ;  /* 0x000000020b00780c */ /* 0x040fe20003f25270 */
[----:B------:R-:W-:Y:S01]  /*30f0*/  @!PT LDS RZ, [RZ] ;  /* 0x00000000fffff984 */ /* 0x000fe20000000800 */
[----:B------:R-:W-:Y:S01]  /*3100*/  @!PT LDS RZ, [RZ] ;  /* 0x00000000fffff984 */ /* 0x000fe20000000800 */
[----:B------:R-:W-:Y:S01]  /*3110*/  @!PT LDS RZ, [RZ] ;  /* 0x00000000fffff984 */ /* 0x000fe20000000800 */
[----:B------:R-:W-:Y:S01]  /*3120*/  @!PT LDS RZ, [RZ] ;  /* 0x00000000fffff984 */ /* 0x000fe20000000800 */
[----:B------:R2:W-:Y:S06]  /*3130*/  MEMBAR.ALL.CTA ;  /* 0x0000000000007992 */ /* 0x0005ec0000008000 */
[----:B--2---:R-:W2:Y:S01]  /*3140*/  FENCE.VIEW.ASYNC.S ;  /* 0x00000000000073c6 */ /* 0x004ea20000000000 */
[----:B------:R-:W-:Y:S01]  /*3150*/  SEL R11, R11, RZ, P1 ;  /* 0x000000ff0b0b7207 */ /* 0x000fe20000800000 */
[----:B--2---:R2:W-:Y:S01]  /*3160*/  SYNCS.ARRIVE.TRANS64.RED.A1T0 RZ, [R0+URZ], RZ ;  /* 0x000000ff00ff79a7 */ /* 0x0045e200081004ff */
[----:B-1----:R-:W-:-:S02]  /*3170*/  LOP3.LUT P3, RZ, R6, 0x1, RZ, 0xc0, !PT ;  /* 0x0000000106ff7812 */ /* 0x002fc4000786c0ff */
[----:B------:R-:W-:-:S04]  /*3180*/  SEL R5, RZ, 0x1, P1 ;  /* 0x00000001ff057807 */ /* 0x000fc80000800000 */
[----:B------:R-:W-:Y:S02]  /*3190*/  LOP3.LUT R10, R10, R5, RZ, 0x3c, !PT ;  /* 0x000000050a0a7212 */ /* 0x000fe400078e3cff */
[----:B--2---:R-:W-:-:S04]  /*31a0*/  SEL R0, RZ, 0x1, P0 ;  /* 0x00000001ff007807 */ /* 0x004fc80000000000 */
[----:B------:R-:W-:Y:S01]  /*31b0*/  LOP3.LUT R9, R9, R0, RZ, 0x3c, !PT ;  /* 0x0000000009097212 */ /* 0x000fe200078e3cff */
[----:B------:R-:W-:Y:S06]  /*31c0*/  @P3 BRA `(.L_x_54) ;  /* 0xfffffffc002c3947 */ /* 0x000fec000383ffff */
[----:B------:R-:W-:Y:S01]  /*31d0*/  ULEA UR4, UR5, UR6, 0x3 ;  /* 0x0000000605047291 */ /* 0x000fe2000f8e18ff */
[----:B------:R-:W-:-:S08]  /*31e0*/  SHF.L.U32 R3, R12, 0x1f, RZ ;  /* 0x0000001f0c037819 */ /* 0x000fd000000006ff */
[----:B------:R-:W1:Y:S02]  /*31f0*/  SYNCS.PHASECHK.TRANS64 P0, [UR4+0xa0], R3 ;  /* 0x0000a003ff0075a7 */ /* 0x000e640008001004 */
[----:B-1----:R-:W-:Y:S05]  /*3200*/  @P0 BRA `(.L_x_55) ;  /* 0x0000000000080947 */ /* 0x002fea0003800000 */
[----:B------:R-:W1:Y:S02]  /*3210*/  SYNCS.PHASECHK.TRANS64.TRYWAIT P0, [UR4+0xa0], R3 ;  /* 0x0000a003ff0075a7 */ /* 0x000e640008001104 */
[----:B-1----:R-:W-:Y:S05]  /*3220*/  @!P0 BRA `(.L_x_56) ;  /* 0x0000005800188947 */ /* 0x002fea0003800000 */
.L_x_55:
[----:B------:R-:W-:-:S04]  /*3230*/  UIADD3 UR7, UPT, UPT, UR5, 0x1, URZ ;  /* 0x0000000105077890 */ /* 0x000fc8000fffe0ff */
[----:B------:R-:W-:-:S04]  /*3240*/  UISETP.NE.AND UP0, UPT, UR7, 0x2, UPT ;  /* 0x000000020700788c */ /* 0x000fc8000bf05270 */
[----:B------:R-:W-:Y:S02]  /*3250*/  USEL UR8, URZ, 0x1, UP0 ;  /* 0x00000001ff087887 */ /* 0x000fe40008000000 */
[----:B------:R-:W-:-:S04]  /*3260*/  USEL UR7, UR7, URZ, UP0 ;  /* 0x000000ff07077287 */ /* 0x000fc80008000000 */
[----:B------:R-:W-:Y:S01]  /*3270*/  ULEA UR7, UR7, UR6, 0x3 ;  /* 0x0000000607077291 */ /* 0x000fe2000f8e18ff */
[----:B-1----:R-:W-:-:S04]  /*3280*/  LOP3.LUT R3, R12, UR8, RZ, 0x3c, !PT ;  /* 0x000000080c037c12 */ /* 0x002fc8000f8e3cff */
[----:B------:R-:W-:-:S04]  /*3290*/  SHF.L.U32 R0, R3, 0x1f, RZ ;  /* 0x0000001f03007819 */ /* 0x000fc800000006ff */
[----:B------:R-:W1:Y:S02]  /*32a0*/  SYNCS.PHASECHK.TRANS64 P0, [UR7+0xa0], R0 ;  /* 0x0000a000ff0075a7 */ /* 0x000e640008001007 */
[----:B-1----:R-:W-:Y:S05]  /*32b0*/  @P0 EXIT ;  /* 0x000000000000094d */ /* 0x002fea0003800000 */
[----:B------:R-:W-:Y:S02]  /*32c0*/  SHF.L.U32 R3, R3, 0x1f, RZ ;  /* 0x0000001f03037819 */ /* 0x000fe400000006ff */
[----:B------:R-:W-:-:S07]  /*32d0*/  MOV R0, UR7 ;  /* 0x0000000700007c02 */ /* 0x000fce0008000f00 */
.L_x_57:
[----:B-1----:R1:W2:Y:S02]  /*32e0*/  SYNCS.PHASECHK.TRANS64.TRYWAIT P0, [R0+URZ+0xa0], R3 ;  /* 0x0000a003000075a7 */ /* 0x0022a400080011ff */
[----:B--2---:R-:W-:Y:S05]  /*32f0*/  @!P0 NANOSLEEP.SYNCS 0x989680 ;  /* 0x009896800000895d */ /* 0x004fea0003900000 */
[----:B------:R-:W2:Y:S02]  /*3300*/  @!P0 SYNCS.PHASECHK.TRANS64 P0, [R0+URZ+0xa0], R3 ;  /* 0x0000a003000085a7 */ /* 0x000ea400080010ff */
[----:B--2---:R-:W-:Y:S05]  /*3310*/  @P0 EXIT ;  /* 0x000000000000094d */ /* 0x004fea0003800000 */
[----:B------:R-:W-:Y:S05]  /*3320*/  BRA `(.L_x_57) ;  /* 0xfffffffc00ec7947 */ /* 0x000fea000383ffff */
.L_x_50:
[----:B------:R-:W-:Y:S05]  /*3330*/  BRA.U UP4, `(.L_x_58) ;  /* 0x0000001504487547 */ /* 0x000fea000b800000 */
[----:B------:R-:W-:Y:S01]  /*3340*/  UMOV UR4, 0x40 ;  /* 0x0000004000047882 */ /* 0x000fe20000000000 */
[----:B------:R-:W-:Y:S01]  /*3350*/  NOP ;  /* 0x0000000000007918 */ /* 0x000fe20000000000 */
[----:B------:R-:W-:Y:S01]  /*3360*/  ULEA UR5, UR55, UR4, 0x18 ;  /* 0x0000000437057291 */ /* 0x000fe2000f8ec0ff */
[----:B------:R-:W-:Y:S02]  /*3370*/  UMOV UR6, 0x400 ;  /* 0x0000040000067882 */ /* 0x000fe40000000000 */
[----:B------:R-:W-:-:S06]  /*3380*/  ULEA UR6, UR55, UR6, 0x18 ;  /* 0x0000000637067291 */ /* 0x000fcc000f8ec0ff */
[----:B------:R-:W1:Y:S02]  /*3390*/  LDS.U8 R3, [UR5+0x1c] ;  /* 0x00001c05ff037984 */ /* 0x000e640008000000 */
[----:B-1----:R-:W-:-:S13]  /*33a0*/  ISETP.NE.AND P0, PT, R3, RZ, PT ;  /* 0x000000ff0300720c */ /* 0x002fda0003f05270 */
[----:B------:R-:W-:Y:S05]  /*33b0*/  @P0 BRA `(.L_x_59) ;  /* 0x0000000400080947 */ /* 0x000fea0003800000 */
[----:B------:R-:W-:Y:S02]  /*33c0*/  UISETP.NE.U32.AND UP1, UPT, UR68, 0x1, UPT ;  /* 0x000000014400788c */ /* 0x000fe4000bf25070 */
[----:B------:R-:W-:-:S07]  /*33d0*/  UIADD3 UR7, UPT, UPT, UR5, 0x8, URZ ;  /* 0x0000000805077890 */ /* 0x000fce000fffe0ff */
[----:B------:R-:W-:Y:S05]  /*33e0*/  BRA.U !UP1, `(.L_x_60) ;  /* 0x00000001099c7547 */ /* 0x000fea000b800000 */
[----:B------:R-:W-:Y:S01]  /*33f0*/  ELECT P0, URZ, PT ;  /* 0x0000000000ff782f */ /* 0x000fe20003800000 */
[----:B------:R-:W-:-:S12]  /*3400*/  BSSY B0, `(.L_x_60) ;  /* 0x0000025000007945 */ /* 0x000fd80003800000 */
[----:B------:R-:W-:Y:S05]  /*3410*/  @!P0 BRA `(.L_x_61) ;  /* 0x00000000008c8947 */ /* 0x000fea0003800000 */
[----:B------:R-:W-:-:S05]  /*3420*/  UMOV UR4, 0x10 ;  /* 0x0000001000047882 */ /* 0x000fca0000000000 */
[----:B------:R-:W-:Y:S04]  /*3430*/  DEPBAR.LE SB1, 0x36 ;  /* 0x00009d800000791a */ /* 0x000fe80000000000 */
[----:B------:R-:W1:Y:S02]  /*3440*/  UTCATOMSWS.2CTA.FIND_AND_SET.ALIGN UP0, UR4, UR4 ;  /* 0x00000004000475e3 */ /* 0x000e640008200800 */
[----:B-1----:R-:W-:Y:S01]  /*3450*/  MOV R10, UR4 ;  /* 0x00000004000a7c02 */ /* 0x002fe20008000f00 */
[----:B------:R-:W-:Y:S06]  /*3460*/  BRA.U UP0, `(.L_x_62) ;  /* 0x0000000100187547 */ /* 0x000fec000b800000 */
.L_x_63:
[----:B------:R-:W-:Y:S05]  /*3470*/  NANOSLEEP 0x64 ;  /* 0x000000640000795d */ /* 0x000fea0003800000 */
[----:B------:R-:W-:-:S05]  /*3480*/  UMOV UR4, 0x10 ;  /* 0x0000001000047882 */ /* 0x000fca0000000000 */
[----:B------:R-:W-:Y:S04]  /*3490*/  DEPBAR.LE SB1, 0x36 ;  /* 0x00009d800000791a */ /* 0x000fe80000000000 */
[----:B------:R-:W1:Y:S02]  /*34a0*/  UTCATOMSWS.2CTA.FIND_AND_SET.ALIGN UP0, UR4, UR4 ;  /* 0x00000004000475e3 */ /* 0x000e640008200800 */
[----:B-1----:R-:W-:Y:S01]  /*34b0*/  MOV R10, UR4 ;  /* 0x00000004000a7c02 */ /* 0x002fe20008000f00 */
[----:B------:R-:W-:Y:S05]  /*34c0*/  BRA.U !UP0, `(.L_x_63) ;  /* 0xfffffffd08e87547 */ /* 0x000fea000b83ffff */
.L_x_62:
[----:B------:R-:W1:Y:S01]  /*34d0*/  LDS R6, [UR5+0x10] ;  /* 0x00001005ff067984 */ /* 0x000e620008000800 */
[----:B------:R-:W-:Y:S01]  /*34e0*/  IMAD.U32 R3, RZ, RZ, UR6 ;  /* 0x00000006ff037e24 */ /* 0x000fe2000f8e00ff */
[----:B------:R-:W-:-:S03]  /*34f0*/  MOV R4, UR69 ;  /* 0x0000004500047c02 */ /* 0x000fc60008000f00 */
[----:B------:R-:W-:Y:S01]  /*3500*/  VIADD R3, R3, 0x140 ;  /* 0x0000014003037836 */ /* 0x000fe20000000000 */
[----:B-1----:R-:W-:-:S04]  /*3510*/  SHF.L.U32 R6, R6, 0x1f, RZ ;  /* 0x0000001f06067819 */ /* 0x002fc800000006ff */
[----:B------:R-:W1:Y:S02]  /*3520*/  SYNCS.PHASECHK.TRANS64.TRYWAIT P0, [UR5+0x8], R6 ;  /* 0x00000806ff0075a7 */ /* 0x000e640008001105 */
[----:B-1----:R-:W-:Y:S05]  /*3530*/  @P0 BRA `(.L_x_64) ;  /* 0x0000000000080947 */ /* 0x002fea0003800000 */
[----:B------:R-:W1:Y:S02]  /*3540*/  SYNCS.PHASECHK.TRANS64.TRYWAIT P0, [UR5+0x8], R6 ;  /* 0x00000806ff0075a7 */ /* 0x000e640008001105 */
[----:B-1----:R-:W-:Y:S05]  /*3550*/  @!P0 BRA `(.L_x_65) ;  /* 0x0000005400648947 */ /* 0x002fea0003800000 */
.L_x_64:
[----:B------:R-:W-:Y:S01]  /*3560*/  PRMT R4, R4, 0x654, R3 ;  /* 0x0000065404047816 */ /* 0x000fe20000000003 */
[----:B------:R-:W-:Y:S01]  /*3570*/  HFMA2 R3, -RZ, RZ, 0, 5.9604644775390625e-08 ;  /* 0x00000001ff037431 */ /* 0x000fe200000001ff */
[----:B------:R-:W-:Y:S01]  /*3580*/  UPRMT UR4, UR69, 0x654, UR7 ;  /* 0x0000065445047896 */ /* 0x000fe20008000007 */
[----:B------:R-:W-:Y:S02]  /*3590*/  IMAD.MOV.U32 R7, RZ, RZ, 0xffff ;  /* 0x0000ffffff077424 */ /* 0x000fe400078e00ff */
[----:B-1----:R-:W-:Y:S02]  /*35a0*/  IMAD.MOV.U32 R6, RZ, RZ, 0x4 ;  /* 0x00000004ff067424 */ /* 0x002fe400078e00ff */
[----:B------:R-:W-:Y:S01]  /*35b0*/  IMAD.SHL.U32 R9, R10, 0x20, RZ ;  /* 0x000000200a097824 */ /* 0x000fe200078e00ff */
[----:B------:R-:W-:Y:S02]  /*35c0*/  MOV R5, UR4 ;  /* 0x0000000400057c02 */ /* 0x000fe40008000f00 */
[-C--:B------:R-:W-:Y:S01]  /*35d0*/  SHF.L.U32 R8, R7, R10.reuse, RZ ;  /* 0x0000000a07087219 */ /* 0x080fe200000006ff */
[----:B------:R1:W-:Y:S01]  /*35e0*/  SYNCS.ARRIVE.TRANS64.RED RZ, [UR4], R6 ;  /* 0x00000006ffff79a7 */ /* 0x0003e20008000404 */
[----:B------:R-:W-:Y:S01]  /*35f0*/  SHF.L.U32 R7, R3, R10, RZ ;  /* 0x0000000a03077219 */ /* 0x000fe200000006ff */
[----:B------:R1:W-:Y:S04]  /*3600*/  STS [UR6+0x140], R9 ;  /* 0x00014009ff007988 */ /* 0x0003e80008000806 */
[----:B------:R1:W-:Y:S04]  /*3610*/  STAS [R4.64], R10 ;  /* 0x0000000a04007dbd */ /* 0x0003e8000c0008ff */
[----:B------:R1:W-:Y:S04]  /*3620*/  ATOMS.OR RZ, [UR5+0x14], R8 ;  /* 0x00001408ffff798c */ /* 0x0003e8000b000005 */
[----:B------:R1:W-:Y:S04]  /*3630*/  ATOMS.OR RZ, [UR5+0x18], R7 ;  /* 0x00001807ffff798c */ /* 0x0003e8000b000005 */
[----:B------:R1:W-:Y:S02]  /*3640*/  ATOMS.XOR RZ, [UR5+0x10], R3 ;  /* 0x00001003ffff798c */ /* 0x0003e4000b800005 */
.L_x_61:
[----:B------:R-:W-:Y:S05]  /*3650*/  BSYNC B0 ;  /* 0x0000000000007941 */ /* 0x000fea0003800000 */
.L_x_60:
[----:B------:R-:W-:Y:S05]  /*3660*/  BRA.U UP1, `(.L_x_66) ;  /* 0x00000001016c7547 */ /* 0x000fea000b800000 */
[----:B------:R-:W-:-:S03]  /*3670*/  UMOV UR4, 0xffffffff ;  /* 0xffffffff00047882 */ /* 0x000fc60000000000 */
[----:B------:R-:W-:Y:S05]  /*3680*/  BRA.DIV UR4, `(.L_x_67) ;  /* 0x0000005604307947 */ /* 0x000fea000b800000 */
[----:B------:R-:W-:-:S13]  /*3690*/  ELECT P0, URZ, PT ;  /* 0x0000000000ff782f */ /* 0x000fda0003800000 */
.L_x_155:
[----:B------:R-:W-:Y:S05]  /*36a0*/  @!P0 BRA `(.L_x_66) ;  /* 0x00000000005c8947 */ /* 0x000fea0003800000 */
[----:B-1----:R-:W1:Y:S02]  /*36b0*/  LDS R4, [UR5+0x10] ;  /* 0x00001005ff047984 */ /* 0x002e640008000800 */
[----:B-1----:R-:W-:-:S04]  /*36c0*/  SHF.L.U32 R4, R4, 0x1f, RZ ;  /* 0x0000001f04047819 */ /* 0x002fc800000006ff */
[----:B------:R-:W1:Y:S02]  /*36d0*/  SYNCS.PHASECHK.TRANS64.TRYWAIT P0, [UR5+0x8], R4 ;  /* 0x00000804ff0075a7 */ /* 0x000e640008001105 */
[----:B-1----:R-:W-:Y:S05]  /*36e0*/  @P0 BRA `(.L_x_68) ;  /* 0x0000000000080947 */ /* 0x002fea0003800000 */
[----:B------:R-:W1:Y:S02]  /*36f0*/  SYNCS.PHASECHK.TRANS64.TRYWAIT P0, [UR5+0x8], R4 ;  /* 0x00000804ff0075a7 */ /* 0x000e640008001105 */
[----:B-1----:R-:W-:Y:S05]  /*3700*/  @!P0 BRA `(.L_x_69) ;  /* 0x0000005400348947 */ /* 0x002fea0003800000 */
.L_x_68:
[----:B------:R-:W2:Y:S01]  /*3710*/  LDS R6, [UR6+0x140] ;  /* 0x00014006ff067984 */ /* 0x000ea20008000800 */
[----:B-1----:R-:W-:Y:S02]  /*3720*/  HFMA2 R3, -RZ, RZ, 0, 5.9604644775390625e-08 ;  /* 0x00000001ff037431 */ /* 0x002fe400000001ff */
[----:B------:R-:W-:Y:S01]  /*3730*/  IMAD.MOV.U32 R4, RZ, RZ, 0xffff ;  /* 0x0000ffffff047424 */ /* 0x000fe200078e00ff */
[----:B------:R-:W-:Y:S01]  /*3740*/  UPRMT UR4, UR69, 0x654, UR7 ;  /* 0x0000065445047896 */ /* 0x000fe20008000007 */
[----:B--2---:R-:W-:-:S03]  /*3750*/  IMAD.SHL.U32 R5, R6, 0x20, RZ ;  /* 0x0000002006057824 */ /* 0x004fc600078e00ff */
[-C--:B------:R-:W-:Y:S02]  /*3760*/  SHF.L.U32 R4, R4, R6.reuse, RZ ;  /* 0x0000000604047219 */ /* 0x080fe400000006ff */
[----:B------:R-:W-:Y:S01]  /*3770*/  SHF.L.U32 R6, R3, R6, RZ ;  /* 0x0000000603067219 */ /* 0x000fe200000006ff */
[----:B------:R2:W-:Y:S04]  /*3780*/  STS [UR6+0x140], R5 ;  /* 0x00014005ff007988 */ /* 0x0005e80008000806 */
[----:B------:R2:W-:Y:S04]  /*3790*/  ATOMS.OR RZ, [UR5+0x14], R4 ;  /* 0x00001404ffff798c */ /* 0x0005e8000b000005 */
[----:B------:R2:W-:Y:S01]  /*37a0*/  ATOMS.OR RZ, [UR5+0x18], R6 ;  /* 0x00001806ffff798c */ /* 0x0005e2000b000005 */
[----:B------:R-:W-:Y:S03]  /*37b0*/  SYNCS.ARRIVE.TRANS64.RED.A1T0 RZ, [UR4], RZ ;  /* 0x000000ffffff79a7 */ /* 0x000fe60008100404 */
[----:B------:R2:W-:Y:S01]  /*37c0*/  ATOMS.XOR RZ, [UR5+0x10], R3 ;  /* 0x00001003ffff798c */ /* 0x0005e2000b800005 */
[----:B------:R-:W-:Y:S05]  /*37d0*/  BRA `(.L_x_66) ;  /* 0x0000000000107947 */ /* 0x000fea0003800000 */
.L_x_59:
[----:B------:R-:W-:Y:S02]  /*37e0*/  MOV R3, 0xffffffff ;  /* 0xffffffff00037802 */ /* 0x000fe40000000f00 */
[----:B------:R-:W-:-:S03]  /*37f0*/  MOV R4, 0x3820 ;  /* 0x0000382000047802 */ /* 0x000fc60000000f00 */
[----:B------:R1:W-:Y:S04]  /*3800*/  STS [UR6+0x140], R3 ;  /* 0x00014003ff007988 */ /* 0x0003e80008000806 */
[----:B-1---5:R-:W-:Y:S05]  /*3810*/  CALL.REL.NOINC `($__internal_1_$__cuda_sm10x_tcgen05_guardrail_trap_phase_invalid_during_alloc) ;  /* 0x0000005800947944 */ /* 0x022fea0003c00000 */
.L_x_66:
[----:B------:R-:W-:Y:S05]  /*3820*/  WARPSYNC.ALL ;  /* 0x0000000000007948 */ /* 0x000fea0003800000 */
[----:B------:R-:W3:Y:S01]  /*3830*/  S2UR UR4, SR_CgaCtaId ;  /* 0x00000000000479c3 */ /* 0x000ee20000008800 */
[----:B------:R-:W-:Y:S01]  /*3840*/  UMOV UR41, 0x400 ;  /* 0x0000040000297882 */ /* 0x000fe20000000000 */
[----:B------:R-:W-:-:S06]  /*3850*/  NOP ;  /* 0x0000000000007918 */ /* 0x000fcc0000000000 */
[----:B------:R-:W-:Y:S06]  /*3860*/  BAR.ARV 0x6, 0xa0 ;  /* 0x0182800000007b1d */ /* 0x000fec0000002000 */
[----:B------:R-:W4:Y:S01]  /*3870*/  LDCU UR6, c[0x0][0x38c] ;  /* 0x00007180ff0677ac */ /* 0x000f220008000800 */
[----:B------:R-:W-:Y:S01]  /*3880*/  LOP3.LUT R0, R0, 0xffff, RZ, 0xc0, !PT ;  /* 0x0000ffff00007812 */ /* 0x000fe200078ec0ff */
[----:B-1----:R-:W-:Y:S01]  /*3890*/  IMAD.MOV.U32 R9, RZ, RZ, 0x1 ;  /* 0x00000001ff097424 */ /* 0x002fe200078e00ff */
[----:B------:R-:W-:Y:S01]  /*38a0*/  LOP3.LUT R2, R2, 0xffff, RZ, 0xc0, !PT ;  /* 0x0000ffff02027812 */ /* 0x000fe200078ec0ff */
[----:B------:R-:W-:Y:S01]  /*38b0*/  IMAD.MOV.U32 R8, RZ, RZ, RZ ;  /* 0x000000ffff087224 */ /* 0x000fe200078e00ff */
[----:B------:R-:W-:Y:S01]  /*38c0*/  R2UR UR65, R0 ;  /* 0x00000000004172ca */ /* 0x000fe200000e0000 */
[----:B------:R-:W-:Y:S01]  /*38d0*/  UMOV UR47, URZ ;  /* 0x000000ff002f7c82 */ /* 0x000fe20008000000 */
[----:B------:R-:W-:Y:S01]  /*38e0*/  R2UR UR43, R2 ;  /* 0x00000000022b72ca */ /* 0x000fe200000e0000 */
[----:B------:R-:W-:Y:S01]  /*38f0*/  UMOV UR38, URZ ;  /* 0x000000ff00267c82 */ /* 0x000fe20008000000 */
[----:B------:R-:W-:Y:S01]  /*3900*/  UMOV UR37, URZ ;  /* 0x000000ff00257c82 */ /* 0x000fe20008000000 */
[----:B---3--:R-:W-:-:S02]  /*3910*/  ULEA UR41, UR4, UR41, 0x18 ;  /* 0x0000002904297291 */ /* 0x008fc4000f8ec0ff */
[----:B------:R-:W-:Y:S02]  /*3920*/  UISETP.NE.AND UP3, UPT, UR68, URZ, UPT ;  /* 0x000000ff4400728c */ /* 0x000fe4000bf65270 */
[----:B------:R-:W-:Y:S02]  /*3930*/  UIADD3 UR5, UPT, UPT, UR41, 0x6400, URZ ;  /* 0x0000640029057890 */ /* 0x000fe4000fffe0ff */
[----:B------:R-:W-:Y:S02]  /*3940*/  UIADD3 UR4, UPT, UPT, UR41, 0x2e400, URZ ;  /* 0x0002e40029047890 */ /* 0x000fe4000fffe0ff */
[----:B----4-:R-:W-:Y:S01]  /*3950*/  UIADD3 UR6, UPT, UPT, UR6, 0x7f, URZ ;  /* 0x0000007f06067890 */ /* 0x010fe2000fffe0ff */
[----:B--2---:R-:W1:Y:S01]  /*3960*/  LDS R3, [UR41+0x140] ;  /* 0x00014029ff037984 */ /* 0x004e620008000800 */
[----:B------:R-:W-:Y:S02]  /*3970*/  USHF.R.U32.HI UR5, URZ, 0x4, UR5 ;  /* 0x00000004ff057899 */ /* 0x000fe40008011605 */
[----:B------:R-:W-:-:S02]  /*3980*/  USHF.R.S32.HI UR64, URZ, 0x1f, UR6 ;  /* 0x0000001fff407899 */ /* 0x000fc40008011406 */
[----:B------:R-:W-:Y:S02]  /*3990*/  USHF.R.U32.HI UR4, URZ, 0x4, UR4 ;  /* 0x00000004ff047899 */ /* 0x000fe40008011604 */
[----:B------:R-:W-:Y:S02]  /*39a0*/  ULEA.HI UR64, UR64, UR6, URZ, 0x7 ;  /* 0x0000000640407291 */ /* 0x000fe4000f8f38ff */
[----:B------:R-:W-:Y:S02]  /*39b0*/  ULOP3.LUT UR5, UR5, 0x3fff, URZ, 0xc0, !UPT ;  /* 0x00003fff05057892 */ /* 0x000fe4000f8ec0ff */
[----:B------:R-:W-:Y:S02]  /*39c0*/  USHF.R.S32.HI UR64, URZ, 0x7, UR64 ;  /* 0x00000007ff407899 */ /* 0x000fe40008011440 */
[----:B------:R-:W-:Y:S02]  /*39d0*/  ULOP3.LUT UR45, UR4, 0x3fff, URZ, 0xc0, !UPT ;  /* 0x00003fff042d7892 */ /* 0x000fe4000f8ec0ff */
[----:B------:R-:W-:Y:S01]  /*39e0*/  UISETP.LT.AND UP0, UPT, UR64, 0x1, UPT ;  /* 0x000000014000788c */ /* 0x000fe2000bf01270 */
[----:B------:R-:W-:Y:S01]  /*39f0*/  UMOV UR62, 0x0 ;  /* 0x00000000003e7882 */ /* 0x000fe20000000000 */
        /* <DEDUP_REMOVED lines=9> */
[----:B------:R-:W-:-:S02]  /*3a90*/  ULOP3.LUT UR44, UR5, 0x10000, URZ, 0xfc, !UPT ;  /* 0x00010000052c7892 */ /* 0x000fc4000f8efcff */
[----:B------:R-:W-:Y:S02]  /*3aa0*/  ULOP3.LUT UR45, UR45, 0x10000, URZ, 0xfc, !UPT ;  /* 0x000100002d2d7892 */ /* 0x000fe4000f8efcff */
[----:B------:R-:W-:Y:S01]  /*3ab0*/  USEL UR66, UR64, 0x1, !UP0 ;  /* 0x0000000140427887 */ /* 0x000fe2000c000000 */
[----:B------:R-:W-:Y:S01]  /*3ac0*/  UMOV UR52, 0x0 ;  /* 0x0000000000347882 */ /* 0x000fe20000000000 */
[----:B------:R-:W-:Y:S01]  /*3ad0*/  UMOV UR53, 0x10100490 ;  /* 0x1010049000357882 */ /* 0x000fe20000000000 */
[----:B------:R-:W-:Y:S01]  /*3ae0*/  UMOV UR50, 0x0 ;  /* 0x0000000000327882 */ /* 0x000fe20000000000 */
[----:B------:R-:W-:Y:S01]  /*3af0*/  UMOV UR51, 0x10100490 ;  /* 0x1010049000337882 */ /* 0x000fe20000000000 */
[----:B------:R-:W-:Y:S01]  /*3b00*/  UMOV UR48, 0x0 ;  /* 0x0000000000307882 */ /* 0x000fe20000000000 */
[----:B------:R-:W-:Y:S01]  /*3b10*/  UMOV UR49, 0x10100490 ;  /* 0x1010049000317882 */ /* 0x000fe20000000000 */
[----:B-1----:R-:W-:Y:S02]  /*3b20*/  R2UR UR67, R3 ;  /* 0x00000000034372ca */ /* 0x002fe400000e0000 */
[----:B------:R-:W-:-:S13]  /*3b30*/  CS2R R2, SRZ ;  /* 0x0000000000027805 */ /* 0x000fda000001ff00 */
.L_x_77:
[C---:B------:R-:W-:Y:S02]  /*3b40*/  LEA R0, R8.reuse, UR41, 0x3 ;  /* 0x0000002908007c11 */ /* 0x040fe4000f8e18ff */
[----:B------:R-:W-:Y:S02]  /*3b50*/  SHF.L.U32 R5, R3, 0x1f, RZ ;  /* 0x0000001f03057819 */ /* 0x000fe400000006ff */
[----:B------:R-:W-:Y:S02]  /*3b60*/  LEA R4, R8, UR41, 0x4 ;  /* 0x0000002908047c11 */ /* 0x000fe4000f8e20ff */
[----:B------:R-:W1:Y:S02]  /*3b70*/  SYNCS.PHASECHK.TRANS64.TRYWAIT P0, [R0+URZ+0x90], R5 ;  /* 0x00009005000075a7 */ /* 0x000e6400080011ff */
[----:B-1-3--:R-:W-:Y:S05]  /*3b80*/  @!P0 BRA `(.L_x_70) ;  /* 0x00000050002c8947 */ /* 0x00afea0003800000 */
.L_x_156:
[----:B-1----:R-:W1:Y:S01]  /*3b90*/  LDS.128 R4, [R4+0x120] ;  /* 0x0001200004047984 */ /* 0x002e620000000c00 */
[----:B------:R-:W-:Y:S02]  /*3ba0*/  VIADD R0, R0, 0xa0 ;  /* 0x000000a000007836 */ /* 0x000fe40000000000 */
[----:B------:R-:W-:Y:S01]  /*3bb0*/  VIADD R8, R8, 0x1 ;  /* 0x0000000108087836 */ /* 0x000fe20000000000 */
[----:B------:R-:W-:Y:S01]  /*3bc0*/  @!PT LDS RZ, [RZ] ;  /* 0x00000000fffff984 */ /* 0x000fe20000000800 */
[----:B------:R-:W-:Y:S01]  /*3bd0*/  @!PT LDS RZ, [RZ] ;  /* 0x00000000fffff984 */ /* 0x000fe20000000800 */
[----:B------:R-:W-:Y:S01]  /*3be0*/  @!PT LDS RZ, [RZ] ;  /* 0x00000000fffff984 */ /* 0x000fe20000000800 */
[----:B------:R-:W-:Y:S01]  /*3bf0*/  @!PT LDS RZ, [RZ] ;  /* 0x00000000fffff984 */ /* 0x000fe20000000800 */
[----:B------:R2:W-:Y:S06]  /*3c00*/  MEMBAR.ALL.CTA ;  /* 0x0000000000007992 */ /* 0x0005ec0000008000 */
[----:B--2---:R-:W2:Y:S01]  /*3c10*/  FENCE.VIEW.ASYNC.S ;  /* 0x00000000000073c6 */ /* 0x004ea20000000000 */
[----:B------:R-:W-:-:S04]  /*3c20*/  PRMT R0, RZ, 0x654, R0 ;  /* 0x00000654ff007816 */ /* 0x000fc80000000000 */
[----:B--2---:R2:W-:Y:S01]  /*3c30*/  SYNCS.ARRIVE.TRANS64.RED.A1T0 RZ, [R0+URZ], RZ ;  /* 0x000000ff00ff79a7 */ /* 0x0045e200081004ff */
[----:B-1----:R-:W-:Y:S01]  /*3c40*/  LOP3.LUT P1, RZ, R6, 0x1, RZ, 0xc0, !PT ;  /* 0x0000000106ff7812 */ /* 0x002fe2000782c0ff */
[----:B--2---:R-:W-:-:S12]  /*3c50*/  BRA.U UP3, `(.L_x_71) ;  /* 0x0000000503587547 */ /* 0x004fd8000b800000 */
[----:B------:R-:W1:Y:S01]  /*3c60*/  LDCU UR4, c[0x0][0x38c] ;  /* 0x00007180ff0477ac */ /* 0x000e620008000800 */
[----:B------:R-:W-:Y:S02]  /*3c70*/  PLOP3.LUT P2, PT, PT, PT, PT, 0x80, 0x8 ;  /* 0x000000000008781c */ /* 0x000fe40003f4f070 */
[----:B------:R-:W-:Y:S01]  /*3c80*/  SHF.L.U32 R5, R9, 0x1f, RZ ;  /* 0x0000001f09057819 */ /* 0x000fe200000006ff */
[----:B------:R-:W-:Y:S02]  /*3c90*/  ULEA UR46, UR47, UR41, 0x3 ;  /* 0x000000292f2e7291 */ /* 0x000fe4000f8e18ff */
[----:B------:R-:W-:Y:S02]  /*3ca0*/  ULEA UR36, UR47, UR67, 0x6 ;  /* 0x000000432f247291 */ /* 0x000fe4000f8e30ff */
[----:B-1----:R-:W-:-:S06]  /*3cb0*/  UISETP.GE.AND UP0, UPT, UR4, 0x1, UPT ;  /* 0x000000010400788c */ /* 0x002fcc000bf06270 */
[----:B------:R-:W-:-:S05]  /*3cc0*/  PLOP3.LUT P0, PT, PT, PT, UP0, 0x80, 0x8 ;  /* 0x000000000008781c */ /* 0x000fca0003f0f008 */
[----:B------:R-:W-:-:S08]  /*3cd0*/  @UP0 ULEA UR4, UR38, UR41, 0x3 ;  /* 0x0000002926040291 */ /* 0x000fd0000f8e18ff */
[----:B------:R-:W-:-:S04]  /*3ce0*/  @P0 SHF.L.U32 R0, R2, 0x1f, RZ ;  /* 0x0000001f02000819 */ /* 0x000fc800000006ff */
[----:B------:R1:W2:Y:S01]  /*3cf0*/  @P0 SYNCS.PHASECHK.TRANS64.TRYWAIT P2, [UR4], R0 ;  /* 0x00000000ff0005a7 */ /* 0x0002a20008041104 */
[----:B------:R-:W3:Y:S02]  /*3d00*/  SYNCS.PHASECHK.TRANS64.TRYWAIT P0, [UR46+0xd0], R5 ;  /* 0x0000d005ff0075a7 */ /* 0x000ee4000800112e */
[----:B-123--:R-:W-:Y:S05]  /*3d10*/  @!P0 BRA `(.L_x_72) ;  /* 0x0000004c00dc8947 */ /* 0x00efea0003800000 */
.L_x_158:
[----:B------:R-:W-:Y:S01]  /*3d20*/  UMOV UR42, UR37 ;  /* 0x00000025002a7c82 */ /* 0x000fe20008000000 */
[----:B------:R-:W-:Y:S05]  /*3d30*/  BRA.U !UP0, `(.L_x_73) ;  /* 0x0000000508107547 */ /* 0x000fea000b800000 */
[----:B------:R-:W-:Y:S02]  /*3d40*/  UIADD3 UR42, UPT, UPT, UR66, UR37, URZ ;  /* 0x00000025422a7290 */ /* 0x000fe4000fffe0ff */
[----:B------:R-:W-:Y:S01]  /*3d50*/  UPLOP3.LUT UP2, UPT, UPT, UPT, UPT, 0x40, 0x4 ;  /* 0x000000000004789c */ /* 0x000fe20003f4e870 */
[----:B------:R-:W-:Y:S01]  /*3d60*/  UMOV UR39, UR64 ;  /* 0x0000004000277c82 */ /* 0x000fe20008000000 */
[----:B------:R-:W-:-:S09]  /*3d70*/  UMOV UR5, UR38 ;  /* 0x0000002600057c82 */ /* 0x000fd20008000000 */
.L_x_76:
[----:B------:R-:W-:Y:S01]  /*3d80*/  ULEA UR7, UR5, UR41, 0x3 ;  /* 0x0000002905077291 */ /* 0x000fe2000f8e18ff */
[----:B--23--:R-:W-:Y:S11]  /*3d90*/  @P2 BRA `(.L_x_74) ;  /* 0x00000000000c2947 */ /* 0x00cff60003800000 */
[----:B-1----:R-:W-:Y:S04]  /*3da0*/  SHF.L.U32 R5, R2, 0x1f, RZ ;  /* 0x0000001f02057819 */ /* 0x002fe800000006ff */
[----:B------:R-:W1:Y:S02]  /*3db0*/  SYNCS.PHASECHK.TRANS64.TRYWAIT P0, [UR7], R5 ;  /* 0x00000005ff0075a7 */ /* 0x000e640008001107 */
[----:B-1----:R-:W-:Y:S05]  /*3dc0*/  @!P0 BRA `(.L_x_75) ;  /* 0x0000004c00c88947 */ /* 0x002fea0003800000 */
.L_x_74:
[----:B------:R-:W-:Y:S01]  /*3dd0*/  UISETP.NE.AND UP0, UPT, UR39, 0x1, UPT ;  /* 0x000000012700788c */ /* 0x000fe2000bf05270 */
[----:B------:R-:W-:Y:S01]  /*3de0*/  PLOP3.LUT P2, PT, PT, PT, PT, 0x80, 0x8 ;  /* 0x000000000008781c */ /* 0x000fe20003f4f070 */
[----:B------:R-:W-:Y:S02]  /*3df0*/  UIADD3 UR4, UPT, UPT, UR5, 0x1, URZ ;  /* 0x0000000105047890 */ /* 0x000fe4000fffe0ff */
[----:B------:R-:W-:Y:S02]  /*3e00*/  UIADD3 UR40, UPT, UPT, UR7, 0x28, URZ ;  /* 0x0000002807287890 */ /* 0x000fe4000fffe0ff */
[----:B------:R-:W-:Y:S01]  /*3e10*/  UISETP.NE.AND UP1, UPT, UR4, 0x5, UPT ;  /* 0x000000050400788c */ /* 0x000fe2000bf25270 */
[----:B------:R-:W-:Y:S01]  /*3e20*/  PLOP3.LUT P0, PT, PT, PT, UP0, 0x80, 0x8 ;  /* 0x000000000008781c */ /* 0x000fe20003f0f008 */
[----:B------:R-:W-:Y:S02]  /*3e30*/  UIADD3 UR37, UPT, UPT, UR37, 0x1, URZ ;  /* 0x0000000125257890 */ /* 0x000fe4000fffe0ff */
[----:B------:R-:W-:Y:S02]  /*3e40*/  USEL UR6, URZ, 0x1, UP1 ;  /* 0x00000001ff067887 */ /* 0x000fe40008800000 */
[----:B------:R-:W-:Y:S02]  /*3e50*/  USEL UR38, UR4, URZ, UP1 ;  /* 0x000000ff04267287 */ /* 0x000fe40008800000 */
[----:B------:R-:W-:Y:S02]  /*3e60*/  UIADD3 UR39, UPT, UPT, UR39, -0x1, URZ ;  /* 0xffffffff27277890 */ /* 0x000fe4000fffe0ff */
[----:B------:R-:W-:Y:S01]  /*3e70*/  @UP0 ULEA UR4, UR38, UR41, 0x3 ;  /* 0x0000002926040291 */ /* 0x000fe2000f8e18ff */
[----:B------:R-:W-:Y:S01]  /*3e80*/  LOP3.LUT R2, R2, UR6, RZ, 0x3c, !PT ;  /* 0x0000000602027c12 */ /* 0x000fe2000f8e3cff */
[----:B------:R-:W-:Y:S02]  /*3e90*/  ULEA UR6, UR5, UR45, 0x9 ;  /* 0x0000002d05067291 */ /* 0x000fe4000f8e48ff */
[----:B------:R-:W-:Y:S01]  /*3ea0*/  UISETP.NE.AND UP0, UPT, UR37, UR42, UPT ;  /* 0x0000002a2500728c */ /* 0x000fe2000bf05270 */
[----:B-1----:R-:W-:Y:S01]  /*3eb0*/  @P0 SHF.L.U32 R0, R2, 0x1f, RZ ;  /* 0x0000001f02000819 */ /* 0x002fe200000006ff */
[----:B------:R-:W-:Y:S02]  /*3ec0*/  UIADD3 UR34, UPT, UPT, UR6, 0x2, URZ ;  /* 0x0000000206227890 */ /* 0x000fe4000fffe0ff */
[----:B------:R-:W-:Y:S01]  /*3ed0*/  UIADD3 UR30, UPT, UPT, UR6, 0x4, URZ ;  /* 0x00000004061e7890 */ /* 0x000fe2000fffe0ff */
[----:B------:R2:W3:Y:S01]  /*3ee0*/  @P0 SYNCS.PHASECHK.TRANS64.TRYWAIT P2, [UR4], R0 ;  /* 0x00000000ff0005a7 */ /* 0x0004e20008041104 */
[----:B------:R-:W-:Y:S02]  /*3ef0*/  ULEA UR4, UR5, UR44, 0xb ;  /* 0x0000002c05047291 */ /* 0x000fe4000f8e58ff */
[----:B------:R-:W-:Y:S02]  /*3f00*/  UIADD3 UR26, UPT, UPT, UR6, 0x6, URZ ;  /* 0x00000006061a7890 */ /* 0x000fe4000fffe0ff */
        /* <DEDUP_REMOVED lines=10> */
[----:B------:R-:W-:Y:S01]  /*3fb0*/  UIADD3 UR8, UPT, UPT, UR4, 0x406, URZ ;  /* 0x0000040604087890 */ /* 0x000fe2000fffe0ff */
[----:B------:R-:W-:Y:S01]  /*3fc0*/  UMOV UR7, 0x40004040 ;  /* 0x4000404000077882 */ /* 0x000fe20000000000 */
[----:B------:R-:W-:Y:S01]  /*3fd0*/  UMOV UR5, 0x40004040 ;  /* 0x4000404000057882 */ /* 0x000fe20000000000 */
[----:B------:R-:W-:Y:S01]  /*3fe0*/  UMOV UR35, 0x40004040 ;  /* 0x4000404000237882 */ /* 0x000fe20000000000 */
[----:B------:R1:W-:Y:S01]  /*3ff0*/  UTCHMMA.2CTA gdesc[UR4], gdesc[UR6], tmem[UR36], tmem[UR62], idesc[UR63], UP2 ;  /* 0x00ff3e06040075ea */ /* 0x0003e20009200024 */
[----:B------:R-:W-:Y:S01]  /*4000*/  UPLOP3.LUT UP2, UPT, UPT, UPT, UPT, 0x80, 0x8 ;  /* 0x000000000008789c */ /* 0x000fe20003f4f070 */
[----:B------:R-:W-:Y:S01]  /*4010*/  UMOV UR33, 0x40004040 ;  /* 0x4000404000217882 */ /* 0x000fe20000000000 */
[----:B------:R-:W-:Y:S01]  /*4020*/  UMOV UR31, 0x40004040 ;  /* 0x40004040001f7882 */ /* 0x000fe20000000000 */
[----:B------:R2:W-:Y:S01]  /*4030*/  UTCHMMA.2CTA gdesc[UR32], gdesc[UR34], tmem[UR36], tmem[UR60], idesc[UR61], UPT ;  /* 0x00ff3c22200075ea */ /* 0x0005e2000ba00024 */
        /* <DEDUP_REMOVED lines=14> */
[----:B------:R-:W-:Y:S01]  /*4120*/  UMOV UR9, 0x40004040 ;  /* 0x4000404000097882 */ /* 0x000fe20000000000 */
[----:B------:R2:W-:Y:S01]  /*4130*/  UTCHMMA.2CTA gdesc[UR12], gdesc[UR14], tmem[UR36], tmem[UR50], idesc[UR51], UPT ;  /* 0x00ff320e0c0075ea */ /* 0x0005e2000ba00024 */
[----:B------:R2:W-:Y:S01]  /*4140*/  UTCHMMA.2CTA gdesc[UR8], gdesc[UR10], tmem[UR36], tmem[UR48], idesc[UR49], UPT ;  /* 0x00ff300a080075ea */ /* 0x0005e2000ba00024 */
[----:B------:R2:W-:Y:S01]  /*4150*/  UTCBAR.2CTA.MULTICAST [UR40], URZ, UR43 ;  /* 0x000000ff280073e9 */ /* 0x0005e2000820082b */
[----:B-1----:R-:W-:Y:S01]  /*4160*/  UMOV UR5, UR38 ;  /* 0x0000002600057c82 */ /* 0x002fe20008000000 */
[----:B------:R-:W-:Y:S05]  /*4170*/  BRA.U UP0, `(.L_x_76) ;  /* 0xfffffffd00007547 */ /* 0x000fea000b83ffff */
.L_x_73:
[----:B------:R-:W-:Y:S01]  /*4180*/  UIADD3 UR4, UPT, UPT, UR46, 0xb0, URZ ;  /* 0x000000b02e047890 */ /* 0x000fe2000fffe0ff */
[----:B------:R-:W-:-:S08]  /*4190*/  UMOV UR37, UR42 ;  /* 0x0000002a00257c82 */ /* 0x000fd00008000000 */
[----:B------:R4:W-:Y:S01]  /*41a0*/  UTCBAR.2CTA.MULTICAST [UR4], URZ, UR65 ;  /* 0x000000ff040073e9 */ /* 0x0009e20008200841 */
[----:B------:R-:W-:Y:S02]  /*41b0*/  NOP ;  /* 0x0000000000007918 */ /* 0x000fe40000000000 */
.L_x_71:
[----:B----4-:R-:W-:Y:S01]  /*41c0*/  UIADD3 UR4, UPT, UPT, UR47, 0x1, URZ ;  /* 0x000000012f047890 */ /* 0x010fe2000fffe0ff */
[----:B------:R-:W-:-:S03]  /*41d0*/  ISETP.NE.AND P0, PT, R8, 0x2, PT ;  /* 0x000000020800780c */ /* 0x000fc60003f05270 */
[----:B------:R-:W-:Y:S01]  /*41e0*/  UISETP.NE.AND UP0, UPT, UR4, 0x4, UPT ;  /* 0x000000040400788c */ /* 0x000fe2000bf05270 */
[----:B-12---:R-:W-:Y:S02]  /*41f0*/  SEL R0, RZ, 0x1, P0 ;  /* 0x00000001ff007807 */ /* 0x006fe40000000000 */
[----:B------:R-:W-:Y:S01]  /*4200*/  SEL R8, R8, RZ, P0 ;  /* 0x000000ff08087207 */ /* 0x000fe20000000000 */
[----:B------:R-:W-:Y:S01]  /*4210*/  USEL UR5, URZ, 0x1, UP0 ;  /* 0x00000001ff057887 */ /* 0x000fe20008000000 */
[----:B------:R-:W-:Y:S01]  /*4220*/  LOP3.LUT R3, R3, R0, RZ, 0x3c, !PT ;  /* 0x0000000003037212 */ /* 0x000fe200078e3cff */
[----:B------:R-:W-:-:S04]  /*4230*/  USEL UR47, UR4, URZ, UP0 ;  /* 0x000000ff042f7287 */ /* 0x000fc80008000000 */
[----:B------:R-:W-:Y:S01]  /*4240*/  LOP3.LUT R9, R9, UR5, RZ, 0x3c, !PT ;  /* 0x0000000509097c12 */ /* 0x000fe2000f8e3cff */
[----:B------:R-:W-:Y:S07]  /*4250*/  @P1 BRA `(.L_x_77) ;  /* 0xfffffff800381947 */ /* 0x000fee000383ffff */
[----:B------:R-:W1:Y:S01]  /*4260*/  S2UR UR8, SR_CgaCtaId ;  /* 0x00000000000879c3 */ /* 0x000e620000008800 */
[----:B------:R-:W-:Y:S01]  /*4270*/  ELECT P0, URZ, PT ;  /* 0x0000000000ff782f */ /* 0x000fe20003800000 */
[----:B------:R-:W-:Y:S01]  /*4280*/  HFMA2 R0, -RZ, RZ, 0, 5.9604644775390625e-08 ;  /* 0x00000001ff007431 */ /* 0x000fe200000001ff */
[----:B------:R-:W-:-:S05]  /*4290*/  UMOV UR4, 0x40 ;  /* 0x0000004000047882 */ /* 0x000fca0000000000 */
[----:B------:R-:W-:Y:S01]  /*42a0*/  UVIRTCOUNT.DEALLOC.SMPOOL 0x80 ;  /* 0x000000800000784c */ /* 0x000fe20000000000 */
[----:B------:R-:W-:Y:S02]  /*42b0*/  UISETP.NE.AND UP1, UPT, UR68, URZ, UPT ;  /* 0x000000ff4400728c */ /* 0x000fe4000bf25270 */
[----:B-1----:R-:W-:-:S09]  /*42c0*/  ULEA UR8, UR8, UR4, 0x18 ;  /* 0x0000000408087291 */ /* 0x002fd2000f8ec0ff */
[----:B------:R1:W-:Y:S01]  /*42d0*/  @P0 STS.U8 [UR8+0x1c], R0 ;  /* 0x00001c00ff000988 */ /* 0x0003e20008000008 */
[----:B------:R-:W-:Y:S05]  /*42e0*/  BRA.U UP1, `(.L_x_78) ;  /* 0x0000000101a07547 */ /* 0x000fea000b800000 */
[----:B------:R-:W-:Y:S01]  /*42f0*/  UIADD3 UR7, UPT, UPT, UR41, 0xd0, URZ ;  /* 0x000000d029077890 */ /* 0x000fe2000fffe0ff */
[----:B------:R-:W-:-:S03]  /*4300*/  SHF.L.U32 R3, R9, 0x1f, RZ ;  /* 0x0000001f09037819 */ /* 0x000fc600000006ff */
[----:B------:R-:W-:-:S09]  /*4310*/  ULEA UR4, UR47, UR7, 0x3 ;  /* 0x000000072f047291 */ /* 0x000fd2000f8e18ff */
[----:B------:R-:W2:Y:S02]  /*4320*/  SYNCS.PHASECHK.TRANS64.TRYWAIT P0, [UR4], R3 ;  /* 0x00000003ff0075a7 */ /* 0x000ea40008001104 */
[----:B--2---:R-:W-:Y:S05]  /*4330*/  @!P0 BRA `(.L_x_79) ;  /* 0x0000004800848947 */ /* 0x004fea0003800000 */
.L_x_161:
        /* <DEDUP_REMOVED lines=9> */
.L_x_163:
        /* <DEDUP_REMOVED lines=9> */
.L_x_165:
[----:B------:R-:W-:-:S04]  /*4460*/  UIADD3 UR4, UPT, UPT, UR4, 0x1, URZ ;  /* 0x0000000104047890 */ /* 0x000fc8000fffe0ff */
[----:B------:R-:W-:-:S04]  /*4470*/  UISETP.NE.AND UP0, UPT, UR4, 0x4, UPT ;  /* 0x000000040400788c */ /* 0x000fc8000bf05270 */
[----:B------:R-:W-:Y:S02]  /*4480*/  USEL UR5, URZ, 0x1, UP0 ;  /* 0x00000001ff057887 */ /* 0x000fe40008000000 */
[----:B------:R-:W-:-:S04]  /*4490*/  USEL UR4, UR4, URZ, UP0 ;  /* 0x000000ff04047287 */ /* 0x000fc80008000000 */
[----:B------:R-:W-:Y:S01]  /*44a0*/  ULEA UR4, UR4, UR7, 0x3 ;  /* 0x0000000704047291 */ /* 0x000fe2000f8e18ff */
[----:B-1----:R-:W-:-:S04]  /*44b0*/  LOP3.LUT R3, R2, UR5, RZ, 0x3c, !PT ;  /* 0x0000000502037c12 */ /* 0x002fc8000f8e3cff */
[----:B------:R-:W-:Y:S01]  /*44c0*/  SHF.L.U32 R3, R3, 0x1f, RZ ;  /* 0x0000001f03037819 */ /* 0x000fe200000006ff */
[----:B------:R-:W-:-:S04]  /*44d0*/  IMAD.U32 R0, RZ, RZ, UR4 ;  /* 0x00000004ff007e24 */ /* 0x000fc8000f8e00ff */
[----:B------:R1:W2:Y:S03]  /*44e0*/  SYNCS.PHASECHK.TRANS64.TRYWAIT P0, [R0+URZ], R3 ;  /* 0x00000003000075a7 */ /* 0x0002a600080011ff */
[----:B--2---:R-:W-:Y:S05]  /*44f0*/  @!P0 NANOSLEEP.SYNCS 0x989680 ;  /* 0x009896800000895d */ /* 0x004fea0003900000 */
[----:B------:R-:W2:Y:S02]  /*4500*/  @!P0 SYNCS.PHASECHK.TRANS64 P0, [R0+URZ], R3 ;  /* 0x00000003000085a7 */ /* 0x000ea400080010ff */
[----:B--2---:R-:W-:Y:S05]  /*4510*/  @P0 BRA `(.L_x_82) ;  /* 0x0000000000200947 */ /* 0x004fea0003800000 */
.L_x_83:
[----:B--2---:R2:W4:Y:S02]  /*4520*/  SYNCS.PHASECHK.TRANS64.TRYWAIT P0, [R0+URZ], R3 ;  /* 0x00000003000075a7 */ /* 0x00452400080011ff */
[----:B----4-:R-:W-:Y:S05]  /*4530*/  @!P0 NANOSLEEP.SYNCS 0x989680 ;  /* 0x009896800000895d */ /* 0x010fea0003900000 */
[----:B------:R-:W4:Y:S02]  /*4540*/  @!P0 SYNCS.PHASECHK.TRANS64 P0, [R0+URZ], R3 ;  /* 0x00000003000085a7 */ /* 0x000f2400080010ff */
[----:B----4-:R-:W-:Y:S05]  /*4550*/  @!P0 BRA `(.L_x_83) ;  /* 0xfffffffc00f08947 */ /* 0x010fea000383ffff */
[----:B------:R-:W-:Y:S05]  /*4560*/  BRA `(.L_x_82) ;  /* 0x00000000000c7947 */ /* 0x000fea0003800000 */
.L_x_78:
[----:B------:R-:W-:-:S04]  /*4570*/  UIADD3 UR4, UPT, UPT, UR41, 0x110, URZ ;  /* 0x0000011029047890 */ /* 0x000fc8000fffe0ff */
[----:B------:R-:W-:-:S09]  /*4580*/  UPRMT UR4, UR69, 0x654, UR4 ;  /* 0x0000065445047896 */ /* 0x000fd20008000004 */
[----:B------:R-:W-:Y:S03]  /*4590*/  SYNCS.ARRIVE.TRANS64.RED.A1T0 RZ, [UR4], RZ ;  /* 0x000000ffffff79a7 */ /* 0x000fe60008100404 */
.L_x_82:
[----:B-12---:R-:W-:Y:S01]  /*45a0*/  SHF.L.U32 R3, RZ, 0x1f, RZ ;  /* 0x0000001fff037819 */ /* 0x006fe200000006ff */
[----:B------:R-:W-:Y:S01]  /*45b0*/  UIADD3 UR4, UPT, UPT, UR41, 0x110, URZ ;  /* 0x0000011029047890 */ /* 0x000fe2000fffe0ff */
[----:B------:R-:W-:Y:S02]  /*45c0*/  PLOP3.LUT P0, PT, PT, PT, UP1, 0x80, 0x8 ;  /* 0x000000000008781c */ /* 0x000fe40003f0f018 */
[----:B------:R-:W1:Y:S02]  /*45d0*/  SYNCS.PHASECHK.TRANS64.TRYWAIT P1, [UR41+0x110], R3 ;  /* 0x00011003ff0075a7 */ /* 0x000e640008021129 */
[----:B-1----:R-:W-:Y:S09]  /*45e0*/  @!P1 BRA `(.L_x_84) ;  /* 0x0000004800209947 */ /* 0x002ff20003800000 */
.L_x_167:
[----:B------:R-:W-:Y:S01]  /*45f0*/  @!UP1 UPRMT UR4, UR69, 0x654, UR4 ;  /* 0x0000065445049896 */ /* 0x000fe20008000004 */
[----:B------:R-:W-:Y:S01]  /*4600*/  UMOV UR5, 0xffff ;  /* 0x0000ffff00057882 */ /* 0x000fe20000000000 */
[----:B------:R-:W-:-:S07]  /*4610*/  UMOV UR6, 0x1 ;  /* 0x0000000100067882 */ /* 0x000fce0000000000 */
[----:B------:R-:W-:Y:S01]  /*4620*/  @!P0 SYNCS.ARRIVE.TRANS64.RED.A1T0 RZ, [UR4], RZ ;  /* 0x000000ffffff89a7 */ /* 0x000fe20008100404 */
[----:B------:R-:W-:Y:S01]  /*4630*/  NOP ;  /* 0x0000000000007918 */ /* 0x000fe20000000000 */
[----:B-1----:R-:W1:Y:S01]  /*4640*/  LDS R0, [UR8+0x14] ;  /* 0x00001408ff007984 */ /* 0x002e620008000800 */
[----:B------:R-:W-:-:S04]  /*4650*/  ULOP3.LUT UR4, UR67, 0xffff, URZ, 0xc0, !UPT ;  /* 0x0000ffff43047892 */ /* 0x000fc8000f8ec0ff */
[----:B------:R-:W-:-:S04]  /*4660*/  USHF.R.U32.HI UR4, URZ, 0x5, UR4 ;  /* 0x00000005ff047899 */ /* 0x000fc80008011604 */
[----:B------:R-:W-:Y:S02]  /*4670*/  USHF.L.U32 UR5, UR5, UR4, URZ ;  /* 0x0000000405057299 */ /* 0x000fe400080006ff */
[----:B------:R-:W-:-:S04]  /*4680*/  USHF.L.U32 UR4, UR6, UR4, URZ ;  /* 0x0000000406047299 */ /* 0x000fc800080006ff */
[----:B-1----:R-:W-:-:S04]  /*4690*/  LOP3.LUT R0, R0, UR5, RZ, 0xc0, !PT ;  /* 0x0000000500007c12 */ /* 0x002fc8000f8ec0ff */
[----:B------:R-:W-:-:S13]  /*46a0*/  ISETP.NE.AND P0, PT, R0, UR5, PT ;  /* 0x0000000500007c0c */ /* 0x000fda000bf05270 */
[----:B------:R-:W-:Y:S05]  /*46b0*/  @P0 BRA `(.L_x_85) ;  /* 0x0000000000580947 */ /* 0x000fea0003800000 */
[----:B------:R-:W1:Y:S02]  /*46c0*/  LDS R0, [UR8+0x18] ;  /* 0x00001808ff007984 */ /* 0x000e640008000800 */
[----:B-1----:R-:W-:-:S04]  /*46d0*/  LOP3.LUT R0, R0, UR4, RZ, 0xc0, !PT ;  /* 0x0000000400007c12 */ /* 0x002fc8000f8ec0ff */
[----:B------:R-:W-:-:S13]  /*46e0*/  ISETP.NE.AND P0, PT, R0, UR4, PT ;  /* 0x0000000400007c0c */ /* 0x000fda000bf05270 */
[----:B------:R-:W-:Y:S05]  /*46f0*/  @P0 BRA `(.L_x_86) ;  /* 0x00000000003c0947 */ /* 0x000fea0003800000 */
[----:B------:R-:W1:Y:S01]  /*4700*/  S2R R2, SR_LANEID ;  /* 0x0000000000027919 */ /* 0x000e620000000000 */
[----:B------:R-:W-:Y:S01]  /*4710*/  ULOP3.LUT UR5, URZ, UR5, URZ, 0x33, !UPT ;  /* 0x00000005ff057292 */ /* 0x000fe2000f8e33ff */
[----:B------:R-:W-:Y:S01]  /*4720*/  LOP3.LUT R4, RZ, UR4, RZ, 0x33, !PT ;  /* 0x00000004ff047c12 */ /* 0x000fe2000f8e33ff */
[----:B------:R-:W-:Y:S02]  /*4730*/  VOTEU.ANY UR4, UPT, PT ;  /* 0x0000000000047886 */ /* 0x000fe400038e0100 */
[----:B------:R-:W-:Y:S01]  /*4740*/  UFLO.U32 UR4, UR4 ;  /* 0x00000004000472bd */ /* 0x000fe200080e0000 */
[----:B------:R-:W2:Y:S01]  /*4750*/  REDUX UR6, R4 ;  /* 0x00000000040673c4 */ /* 0x000ea20000000000 */
[----:B------:R-:W-:-:S06]  /*4760*/  IMAD.U32 R0, RZ, RZ, UR5 ;  /* 0x00000005ff007e24 */ /* 0x000fcc000f8e00ff */
[----:B------:R4:W-:Y:S01]  /*4770*/  UTCATOMSWS.AND URZ, UR5 ;  /* 0x0000000500ff79e3 */ /* 0x0009e20008000000 */
[----:B------:R-:W3:Y:S01]  /*4780*/  REDUX UR7, R0 ;  /* 0x00000000000773c4 */ /* 0x000ee20000000000 */
[----:B-1----:R-:W-:Y:S01]  /*4790*/  ISETP.EQ.U32.AND P0, PT, R2, UR4, PT ;  /* 0x0000000402007c0c */ /* 0x002fe2000bf02070 */
[----:B--2---:R-:W-:Y:S01]  /*47a0*/  IMAD.U32 R2, RZ, RZ, UR6 ;  /* 0x00000006ff027e24 */ /* 0x004fe2000f8e00ff */
[----:B---3--:R-:W-:-:S11]  /*47b0*/  MOV R3, UR7 ;  /* 0x0000000700037c02 */ /* 0x008fd60008000f00 */
[----:B------:R4:W-:Y:S04]  /*47c0*/  @P0 ATOMS.AND RZ, [UR8+0x14], R3 ;  /* 0x00001403ffff098c */ /* 0x0009e8000a800008 */
[----:B------:R4:W-:Y:S01]  /*47d0*/  @P0 ATOMS.AND RZ, [UR8+0x18], R2 ;  /* 0x00001802ffff098c */ /* 0x0009e2000a800008 */
[----:B------:R-:W-:Y:S05]  /*47e0*/  BRA `(.L_x_87) ;  /* 0x0000000000147947 */ /* 0x000fea0003800000 */
.L_x_86:
[----:B------:R-:W-:Y:S02]  /*47f0*/  MOV R2, 0x4810 ;  /* 0x0000481000027802 */ /* 0x000fe40000000f00 */
[----:B---3-5:R-:W-:Y:S05]  /*4800*/  CALL.REL.NOINC `($__internal_0_$__cuda_sm10x_tcgen05_guardrail_trap_col_being_dealloced_not_returned_by_alloc) ;  /* 0x00000048008c7944 */ /* 0x028fea0003c00000 */
[----:B------:R-:W-:Y:S05]  /*4810*/  BRA `(.L_x_87) ;  /* 0x0000000000087947 */ /* 0x000fea0003800000 */
.L_x_85:
[----:B------:R-:W-:Y:S02]  /*4820*/  MOV R2, 0x4840 ;  /* 0x0000484000027802 */ /* 0x000fe40000000f00 */
[----:B---3-5:R-:W-:Y:S05]  /*4830*/  CALL.REL.NOINC `($__internal_2_$__cuda_sm10x_tcgen05_guardrail_trap_unallocated_columns_being_dealloced) ;  /* 0x0000004800987944 */ /* 0x028fea0003c00000 */
.L_x_87:
[----:B------:R-:W-:Y:S01]  /*4840*/  NOP ;  /* 0x0000000000007918 */ /* 0x000fe20000000000 */
[----:B----4-:R-:W-:Y:S05]  /*4850*/  EXIT ;  /* 0x000000000000794d */ /* 0x010fea0003800000 */
.L_x_58:
[----:B------:R-:W-:-:S09]  /*4860*/  UISETP.NE.OR UP0, UPT, UR18, 0x3, !UP3 ;  /* 0x000000031200788c */ /* 0x000fd2000df05670 */
[----:B------:R-:W-:Y:S05]  /*4870*/  BRA.U UP0, `(.L_x_88) ;  /* 0x0000000d00f07547 */ /* 0x000fea000b800000 */
[----:B------:R-:W1:Y:S01]  /*4880*/  LDCU UR33, c[0x0][0x370] ;  /* 0x00006e00ff2177ac */ /* 0x000e620008000800 */
[----:B------:R-:W2:Y:S01]  /*4890*/  LDC.64 R16, c[0x0][0x348] ;  /* 0x0000d200ff107b82 */ /* 0x000ea20000000a00 */
[----:B------:R-:W-:Y:S02]  /*48a0*/  HFMA2 R13, -RZ, RZ, 0, 0 ;  /* 0x00000000ff0d7431 */ /* 0x000fe400000001ff */
[----:B------:R-:W-:Y:S01]  /*48b0*/  IMAD.MOV.U32 R15, RZ, RZ, 0x1 ;  /* 0x00000001ff0f7424 */ /* 0x000fe200078e00ff */
[----:B------:R-:W1:Y:S01]  /*48c0*/  LDCU.128 UR28, c[0x0][0xb10] ;  /* 0x00016200ff1c77ac */ /* 0x000e620008000c00 */
[----:B------:R-:W-:Y:S01]  /*48d0*/  IMAD.MOV.U32 R14, RZ, RZ, RZ ;  /* 0x000000ffff0e7224 */ /* 0x000fe200078e00ff */
[----:B------:R-:W-:Y:S01]  /*48e0*/  MOV R7, 0x2000 ;  /* 0x0000200000077802 */ /* 0x000fe20000000f00 */
[----:B------:R-:W3:Y:S01]  /*48f0*/  LDCU UR32, c[0x0][0x374] ;  /* 0x00006e80ff2077ac */ /* 0x000ee20008000800 */
[----:B------:R-:W4:Y:S01]  /*4900*/  LDC.64 R2, c[0x0][0x888] ;  /* 0x00022200ff027b82 */ /* 0x000f220000000a00 */
[----:B------:R-:W3:Y:S01]  /*4910*/  LDCU UR15, c[0x0][0xb0c] ;  /* 0x00016180ff0f77ac */ /* 0x000ee20008000800 */
[----:B------:R-:W3:Y:S06]  /*4920*/  LDCU UR38, c[0x0][0xb20] ;  /* 0x00016400ff2677ac */ /* 0x000eec0008000800 */
[----:B------:R-:W2:Y:S01]  /*4930*/  LDC.64 R4, c[0x0][0x890] ;  /* 0x00022400ff047b82 */ /* 0x000ea20000000a00 */
[----:B------:R-:W3:Y:S01]  /*4940*/  LDCU UR4, c[0x0][0xb30] ;  /* 0x00016600ff0477ac */ /* 0x000ee20008000800 */
[----:B-1----:R-:W-:-:S02]  /*4950*/  UIMAD.WIDE.U32 UR6, UR33, UR28, URZ ;  /* 0x0000001c210672a5 */ /* 0x002fc4000f8e00ff */
[----:B---3--:R-:W-:Y:S01]  /*4960*/  UIMAD.WIDE.U32 UR8, UR32, UR31, URZ ;  /* 0x0000001f200872a5 */ /* 0x008fe2000f8e00ff */
[----:B------:R-:W-:Y:S01]  /*4970*/  UMOV UR24, 0x400 ;  /* 0x0000040000187882 */ /* 0x000fe20000000000 */
[----:B------:R-:W-:-:S03]  /*4980*/  UPLOP3.LUT UP3, UPT, UPT, UPT, UPT, 0x40, 0x4 ;  /* 0x000000000004789c */ /* 0x000fc60003f6e870 */
[----:B------:R-:W-:Y:S01]  /*4990*/  UMOV UR6, UR7 ;  /* 0x0000000700067c82 */ /* 0x000fe20008000000 */
[----:B------:R-:W-:Y:S01]  /*49a0*/  UISETP.GE.AND UP0, UPT, UR42, 0x1, UPT ;  /* 0x000000012a00788c */ /* 0x000fe2000bf06270 */
[----:B------:R-:W-:Y:S01]  /*49b0*/  UMOV UR34, UR9 ;  /* 0x0000000900227c82 */ /* 0x000fe20008000000 */
[----:B------:R-:W-:Y:S01]  /*49c0*/  UISETP.NE.AND UP4, UPT, UR42, 0x1, UPT ;  /* 0x000000012a00788c */ /* 0x000fe2000bf85270 */
[----:B------:R-:W1:Y:S01]  /*49d0*/  LDCU.64 UR16, c[0x0][0xb28] ;  /* 0x00016500ff1077ac */ /* 0x000e620008000a00 */
[----:B------:R-:W-:Y:S02]  /*49e0*/  ULEA UR24, UR55, UR24, 0x18 ;  /* 0x0000001837187291 */ /* 0x000fe4000f8ec0ff */
[----:B------:R-:W-:Y:S02]  /*49f0*/  UISETP.NE.AND UP6, UPT, UR15, 0x1, UPT ;  /* 0x000000010f00788c */ /* 0x000fe4000bfc5270 */
[----:B------:R-:W-:Y:S02]  /*4a00*/  UISETP.NE.AND UP5, UPT, UR30, 0x1, UPT ;  /* 0x000000011e00788c */ /* 0x000fe4000bfa5270 */
[----:B------:R-:W-:-:S02]  /*4a10*/  USHF.R.U32.HI UR35, URZ, UR29, UR6 ;  /* 0x0000001dff237299 */ /* 0x000fc40008011606 */
[----:B------:R-:W-:Y:S02]  /*4a20*/  USHF.R.U32.HI UR34, URZ, UR38, UR34 ;  /* 0x00000026ff227299 */ /* 0x000fe40008011622 */
[----:B------:R-:W-:Y:S01]  /*4a30*/  UISETP.NE.AND UP2, UPT, UR4, 0x1, UPT ;  /* 0x000000010400788c */ /* 0x000fe2000bf45270 */
[----:B------:R-:W-:-:S10]  /*4a40*/  UMOV UR12, URZ ;  /* 0x000000ff000c7c82 */ /* 0x000fd40008000000 */
.L_x_97:
[C---:B------:R-:W-:Y:S02]  /*4a50*/  LEA R12, R14.reuse, UR24, 0x3 ;  /* 0x000000180e0c7c11 */ /* 0x040fe4000f8e18ff */
[----:B------:R-:W-:Y:S02]  /*4a60*/  SHF.L.U32 R9, R13, 0x1f, RZ ;  /* 0x0000001f0d097819 */ /* 0x000fe400000006ff */
[----:B------:R-:W-:Y:S02]  /*4a70*/  LEA R10, R14, UR24, 0x4 ;  /* 0x000000180e0a7c11 */ /* 0x000fe4000f8e20ff */
[----:B---3--:R-:W3:Y:S02]  /*4a80*/  SYNCS.PHASECHK.TRANS64.TRYWAIT P0, [R12+URZ+0x90], R9 ;  /* 0x000090090c0075a7 */ /* 0x008ee400080011ff */
[----:B---3--:R-:W-:Y:S05]  /*4a90*/  @!P0 BRA `(.L_x_89) ;  /* 0x00000044000c8947 */ /* 0x008fea0003800000 */
.L_x_168:
[----:B---3--:R-:W3:Y:S01]  /*4aa0*/  LDS.128 R8, [R10+0x120] ;  /* 0x000120000a087984 */ /* 0x008ee20000000c00 */
[----:B------:R-:W-:Y:S01]  /*4ab0*/  UISETP.GE.AND UP0, UPT, UR42, 0x1, UPT ;  /* 0x000000012a00788c */ /* 0x000fe2000bf06270 */
[----:B------:R-:W-:Y:S01]  /*4ac0*/  @!PT LDS RZ, [RZ] ;  /* 0x00000000fffff984 */ /* 0x000fe20000000800 */
[----:B------:R-:W-:Y:S01]  /*4ad0*/  @!PT LDS RZ, [RZ] ;  /* 0x00000000fffff984 */ /* 0x000fe20000000800 */
[----:B------:R-:W-:Y:S01]  /*4ae0*/  @!PT LDS RZ, [RZ] ;  /* 0x00000000fffff984 */ /* 0x000fe20000000800 */
[----:B------:R-:W-:Y:S01]  /*4af0*/  @!PT LDS RZ, [RZ] ;  /* 0x00000000fffff984 */ /* 0x000fe20000000800 */
[----:B------:R1:W-:Y:S06]  /*4b00*/  MEMBAR.ALL.CTA ;  /* 0x0000000000007992 */ /* 0x0003ec0000008000 */
[----:B-1----:R-:W1:Y:S01]  /*4b10*/  FENCE.VIEW.ASYNC.S ;  /* 0x00000000000073c6 */ /* 0x002e620000000000 */
[----:B---3--:R-:W-:Y:S11]  /*4b20*/  LOP3.LUT P0, RZ, R10, 0x1, RZ, 0xc0, !PT ;  /* 0x000000010aff7812 */ /* 0x008ff6000780c0ff */
[----:B------:R-:W-:Y:S02]  /*4b30*/  @!UPT UIADD3 URZ, UPT, UPT, URZ, URZ, URZ ;  /* 0x000000fffffff290 */ /* 0x000fe4000fffe0ff */
[----:B-1----:R-:W-:Y:S01]  /*4b40*/  VOTEU.ANY UP1, P0 ;  /* 0x0000000000ff7886 */ /* 0x002fe20000020100 */
[----:B------:R-:W-:Y:S11]  /*4b50*/  PLOP3.LUT P0, PT, PT, PT, UP1, 0x80, 0x8 ;  /* 0x000000000008781c */ /* 0x000ff60003f0f018 */
[----:B------:R-:W-:Y:S02]  /*4b60*/  @!UPT UIADD3 URZ, UPT, UPT, URZ, URZ, URZ ;  /* 0x000000fffffff290 */ /* 0x000fe4000fffe0ff */
[----:B------:R-:W-:Y:S02]  /*4b70*/  @P0 SHF.R.U32.HI R0, RZ, 0x10, R9 ;  /* 0x00000010ff000819 */ /* 0x000fe40000011609 */
[----:B------:R-:W-:Y:S02]  /*4b80*/  @P0 MOV R6, R8 ;  /* 0x0000000800060202 */ /* 0x000fe40000000f00 */
[----:B------:R-:W-:Y:S01]  /*4b90*/  @P0 R2UR UR4, R0 ;  /* 0x00000000000402ca */ /* 0x000fe200000e0000 */
[----:B------:R-:W-:Y:S01]  /*4ba0*/  VIADD R0, R12, 0xa0 ;  /* 0x000000a00c007836 */ /* 0x000fe20000000000 */
[----:B------:R-:W-:Y:S02]  /*4bb0*/  @P0 LOP3.LUT R8, R9, 0xffff, RZ, 0xc0, !PT ;  /* 0x0000ffff09080812 */ /* 0x000fe400078ec0ff */
[----:B------:R-:W-:Y:S02]  /*4bc0*/  @P0 R2UR UR6, R6 ;  /* 0x00000000060602ca */ /* 0x000fe400000e0000 */
[----:B------:R-:W-:Y:S02]  /*4bd0*/  PRMT R0, RZ, 0x654, R0 ;  /* 0x00000654ff007816 */ /* 0x000fe40000000000 */
[----:B------:R-:W-:Y:S02]  /*4be0*/  @P0 R2UR UR5, R8 ;  /* 0x00000000080502ca */ /* 0x000fe400000e0000 */
[----:B------:R1:W-:Y:S03]  /*4bf0*/  SYNCS.ARRIVE.TRANS64.RED.A1T0 RZ, [R0+URZ], RZ ;  /* 0x000000ff00ff79a7 */ /* 0x0003e600081004ff */
[----:B------:R-:W-:Y:S04]  /*4c00*/  @UP1 UMOV UR27, UR4 ;  /* 0x00000004001b1c82 */ /* 0x000fe80008000000 */
[----:B------:R-:W-:Y:S04]  /*4c10*/  @UP1 UMOV UR14, UR6 ;  /* 0x00000006000e1c82 */ /* 0x000fe80008000000 */
[----:B------:R-:W-:Y:S01]  /*4c20*/  @UP1 UMOV UR13, UR5 ;  /* 0x00000005000d1c82 */ /* 0x000fe20008000000 */
[----:B------:R-:W-:Y:S05]  /*4c30*/  BRA.U !UP0, `(.L_x_90) ;  /* 0x0000000108a47547 */ /* 0x000fea000b800000 */
[----:B------:R-:W-:Y:S02]  /*4c40*/  UIMAD.WIDE.U32 UR8, UR13, UR31, URZ ;  /* 0x0000001f0d0872a5 */ /* 0x000fe4000f8e00ff */
[----:B------:R-:W-:Y:S02]  /*4c50*/  UIMAD.WIDE.U32 UR10, UR14, UR28, URZ ;  /* 0x0000001c0e0a72a5 */ /* 0x000fe4000f8e00ff */
[----:B------:R-:W-:Y:S02]  /*4c60*/  USEL UR4, UR32, UR34, !UP5 ;  /* 0x0000002220047287 */ /* 0x000fe4000e800000 */
[----:B------:R-:W-:Y:S02]  /*4c70*/  USEL UR7, UR33, UR35, !UP6 ;  /* 0x0000002321077287 */ /* 0x000fe4000f000000 */
[----:B------:R-:W-:Y:S02]  /*4c80*/  UIMAD.WIDE.U32 UR18, UR4, UR16, URZ ;  /* 0x00000010041272a5 */ /* 0x000fe4000f8e00ff */
[----:B------:R-:W-:Y:S01]  /*4c90*/  UIMAD.WIDE.U32 UR20, UR7, UR16, URZ ;  /* 0x00000010071472a5 */ /* 0x000fe2000f8e00ff */
[----:B------:R-:W-:Y:S02]  /*4ca0*/  UMOV UR5, UR9 ;  /* 0x0000000900057c82 */ /* 0x000fe40008000000 */
[----:B------:R-:W-:Y:S03]  /*4cb0*/  USHF.R.U32.HI UR6, URZ, UR38, UR5 ;  /* 0x00000026ff067299 */ /* 0x000fe60008011605 */
[----:B------:R-:W-:Y:S01]  /*4cc0*/  UMOV UR5, UR11 ;  /* 0x0000000b00057c82 */ /* 0x000fe20008000000 */
[----:B------:R-:W-:Y:S02]  /*4cd0*/  USEL UR6, UR13, UR6, !UP5 ;  /* 0x000000060d067287 */ /* 0x000fe4000e800000 */
[----:B------:R-:W-:Y:S02]  /*4ce0*/  USHF.R.U32.HI UR8, URZ, UR29, UR5 ;  /* 0x0000001dff087299 */ /* 0x000fe40008011605 */
[----:B------:R-:W-:Y:S01]  /*4cf0*/  UIMAD.WIDE.U32 UR10, UR6, UR16, URZ ;  /* 0x00000010060a72a5 */ /* 0x000fe2000f8e00ff */
[----:B------:R-:W-:Y:S02]  /*4d00*/  UMOV UR5, UR19 ;  /* 0x0000001300057c82 */ /* 0x000fe40008000000 */
[----:B------:R-:W-:Y:S03]  /*4d10*/  @UP4 USHF.R.U32.HI UR4, URZ, UR17, UR5 ;  /* 0x00000011ff044299 */ /* 0x000fe60008011605 */
[----:B------:R-:W-:Y:S01]  /*4d20*/  UMOV UR5, UR21 ;  /* 0x0000001500057c82 */ /* 0x000fe20008000000 */
[----:B------:R-:W-:Y:S02]  /*4d30*/  UIMAD UR4, UR42, UR4, URZ ;  /* 0x000000042a0472a4 */ /* 0x000fe4000f8e02ff */
[----:B------:R-:W-:Y:S02]  /*4d40*/  @UP4 USHF.R.U32.HI UR7, URZ, UR17, UR5 ;  /* 0x00000011ff074299 */ /* 0x000fe40008011605 */
[----:B------:R-:W-:Y:S02]  /*4d50*/  USEL UR5, UR14, UR8, !UP6 ;  /* 0x000000080e057287 */ /* 0x000fe4000f000000 */
[----:B------:R-:W-:Y:S02]  /*4d60*/  UIMAD UR8, UR42, UR7, URZ ;  /* 0x000000072a0872a4 */ /* 0x000fe4000f8e02ff */
[----:B------:R-:W-:Y:S03]  /*4d70*/  UISETP.GE.AND UP0, UPT, UR6, UR4, UPT ;  /* 0x000000040600728c */ /* 0x000fe6000bf06270 */
[----:B------:R-:W-:Y:S01]  /*4d80*/  UMOV UR4, UR11 ;  /* 0x0000000b00047c82 */ /* 0x000fe20008000000 */
[----:B------:R-:W-:Y:S02]  /*4d90*/  UISETP.GE.OR UP0, UPT, UR5, UR8, UP0 ;  /* 0x000000080500728c */ /* 0x000fe40008706670 */
[----:B------:R-:W-:Y:S02]  /*4da0*/  USHF.R.U32.HI UR4, URZ, UR17, UR4 ;  /* 0x00000011ff047299 */ /* 0x000fe40008011604 */
[----:B------:R-:W-:Y:S02]  /*4db0*/  UIMAD.WIDE.U32 UR8, UR5, UR16, URZ ;  /* 0x00000010050872a5 */ /* 0x000fe4000f8e00ff */
[----:B------:R-:W-:Y:S04]  /*4dc0*/  USEL UR10, UR6, UR4, !UP4 ;  /* 0x00000004060a7287 */ /* 0x000fe8000e000000 */
[----:B------:R-:W-:Y:S01]  /*4dd0*/  UIADD3 UR11, UPT, UPT, -UR10, URZ, URZ ;  /* 0x000000ff0a0b7290 */ /* 0x000fe2000fffe1ff */
[----:B------:R-:W-:Y:S02]  /*4de0*/  @!UP0 UMOV UR4, UR9 ;  /* 0x0000000900048c82 */ /* 0x000fe40008000000 */
[----:B------:R-:W-:Y:S02]  /*4df0*/  @!UP0 USHF.R.U32.HI UR4, URZ, UR17, UR4 ;  /* 0x00000011ff048299 */ /* 0x000fe40008011604 */
[----:B------:R-:W-:Y:S02]  /*4e00*/  UIMAD UR8, UR42, UR11, UR6 ;  /* 0x0000000b2a0872a4 */ /* 0x000fe4000f8e0206 */
[----:B------:R-:W-:Y:S04]  /*4e10*/  @!UP0 USEL UR4, UR5, UR4, !UP4 ;  /* 0x0000000405048287 */ /* 0x000fe8000e000000 */
[----:B------:R-:W-:Y:S02]  /*4e20*/  @!UP0 UIMAD UR8, UR7, UR8, UR4 ;  /* 0x00000008070882a4 */ /* 0x000fe4000f8e0204 */
[----:B------:R-:W-:Y:S02]  /*4e30*/  @!UP0 UIADD3 UR9, UPT, UPT, UR10, -UR4, URZ ;  /* 0x800000040a098290 */ /* 0x000fe4000fffe0ff */
[----:B------:R-:W-:Y:S02]  /*4e40*/  UIADD3 UR4, UPT, UPT, -UR5, URZ, URZ ;  /* 0x000000ff05047290 */ /* 0x000fe4000fffe1ff */
[----:B------:R-:W-:Y:S02]  /*4e50*/  UIADD3 UR7, UPT, UPT, -UR6, URZ, URZ ;  /* 0x000000ff06077290 */ /* 0x000fe4000fffe1ff */
[----:B------:R-:W-:Y:S02]  /*4e60*/  @!UP0 UIMAD UR6, UR9, UR42, UR5 ;  /* 0x0000002a090682a4 */ /* 0x000fe4000f8e0205 */
[----:B------:R-:W-:Y:S02]  /*4e70*/  UIMAD UR14, UR15, UR4, UR14 ;  /* 0x000000040f0e72a4 */ /* 0x000fe4000f8e020e */
[----:B------:R-:W-:Y:S01]  /*4e80*/  UIMAD UR13, UR30, UR7, UR13 ;  /* 0x000000071e0d72a4 */ /* 0x000fe2000f8e020d */
[----:B------:R-:W-:Y:S02]  /*4e90*/  @!UP0 UMOV UR5, UR8 ;  /* 0x0000000800058c82 */ /* 0x000fe40008000000 */
[----:B------:R-:W-:Y:S02]  /*4ea0*/  UIMAD UR14, UR5, UR15, UR14 ;  /* 0x0000000f050e72a4 */ /* 0x000fe4000f8e020e */
[----:B------:R-:W-:Y:S11]  /*4eb0*/  UIMAD UR13, UR6, UR30, UR13 ;  /* 0x0000001e060d72a4 */ /* 0x000ff6000f8e020d */
[----:B------:R-:W-:Y:S01]  /*4ec0*/  @!UPT UIADD3 URZ, UPT, UPT, URZ, URZ, URZ ;  /* 0x000000fffffff290 */ /* 0x000fe2000fffe0ff */
.L_x_90:
[----:B------:R-:W3:Y:S01]  /*4ed0*/  @!UP2 LDCU.128 UR20, c[0x0][0xb10] ;  /* 0x00016200ff14a7ac */ /* 0x000ee20008000c00 */
[C---:B--2---:R-:W-:Y:S02]  /*4ee0*/  ISETP.NE.U32.AND P1, PT, R4.reuse, RZ, PT ;  /* 0x000000ff0400720c */ /* 0x044fe40003f25070 */
[----:B------:R-:W-:Y:S02]  /*4ef0*/  ISETP.NE.U32.AND P0, PT, R4, RZ, PT ;  /* 0x000000ff0400720c */ /* 0x000fe40003f05070 */
[C---:B------:R-:W-:Y:S02]  /*4f00*/  ISETP.NE.AND.EX P1, PT, R5.reuse, RZ, PT, P1 ;  /* 0x000000ff0500720c */ /* 0x040fe40003f25310 */
[----:B------:R-:W-:Y:S01]  /*4f10*/  ISETP.NE.AND.EX P0, PT, R5, RZ, PT, P0 ;  /* 0x000000ff0500720c */ /* 0x000fe20003f05300 */
[----:B------:R-:W2:Y:S01]  /*4f20*/  @!UP2 LDCU UR5, c[0x0][0xb0c] ;  /* 0x00016180ff05a7ac */ /* 0x000ea20008000800 */
[----:B------:R-:W-:Y:S02]  /*4f30*/  USHF.L.U32 UR11, UR25, 0x7, URZ ;  /* 0x00000007190b7899 */ /* 0x000fe400080006ff */
[----:B------:R-:W-:Y:S02]  /*4f40*/  USHF.L.U32 UR10, UR26, 0x6, URZ ;  /* 0x000000061a0a7899 */ /* 0x000fe400080006ff */
[----:B---3--:R-:W-:Y:S07]  /*4f50*/  UIMAD.WIDE.U32 UR6, UR14, UR20, URZ ;  /* 0x000000140e0672a5 */ /* 0x008fee000f8e00ff */
[----:B------:R-:W-:Y:S01]  /*4f60*/  @!UP2 UMOV UR4, UR7 ;  /* 0x000000070004ac82 */ /* 0x000fe20008000000 */
[----:B--2---:R-:W-:Y:S02]  /*4f70*/  @!UP2 UISETP.NE.AND UP0, UPT, UR5, 0x1, UPT ;  /* 0x000000010500a88c */ /* 0x004fe4000bf05270 */
[----:B------:R-:W-:Y:S02]  /*4f80*/  @!UP2 USHF.R.U32.HI UR4, URZ, UR21, UR4 ;  /* 0x00000015ff04a299 */ /* 0x000fe40008011604 */
[----:B------:R-:W-:Y:S02]  /*4f90*/  UIMAD.WIDE.U32 UR6, UR13, UR23, URZ ;  /* 0x000000170d0672a5 */ /* 0x000fe4000f8e00ff */
[----:B------:R-:W-:Y:S02]  /*4fa0*/  @!UP2 USEL UR8, UR14, UR4, !UP0 ;  /* 0x000000040e08a287 */ /* 0x000fe4000c000000 */
[----:B------:R-:W-:Y:S03]  /*4fb0*/  @!UP2 UISETP.NE.AND UP0, UPT, UR22, 0x1, UPT ;  /* 0x000000011600a88c */ /* 0x000fe6000bf05270 */
[----:B------:R-:W-:Y:S02]  /*4fc0*/  @!UP2 UMOV UR6, UR7 ;  /* 0x000000070006ac82 */ /* 0x000fe40008000000 */
[----:B------:R-:W2:Y:S02]  /*4fd0*/  @!UP2 LDCU UR4, c[0x0][0xb20] ;  /* 0x00016400ff04a7ac */ /* 0x000ea40008000800 */
[----:B--2---:R-:W-:Y:S04]  /*4fe0*/  @!UP2 USHF.R.U32.HI UR6, URZ, UR4, UR6 ;  /* 0x00000004ff06a299 */ /* 0x004fe80008011606 */
[----:B------:R-:W-:Y:S04]  /*4ff0*/  @!UP2 USEL UR6, UR13, UR6, !UP0 ;  /* 0x000000060d06a287 */ /* 0x000fe8000c000000 */
[----:B------:R-:W-:Y:S02]  /*5000*/  @!UP2 UIADD3 UR4, UPT, UPT, -UR8, UR6, URZ ;  /* 0x000000060804a290 */ /* 0x000fe4000fffe1ff */
[----:B------:R-:W-:Y:S02]  /*5010*/  @!UP2 UIADD3 UR6, UPT, UPT, UR8, -UR6, URZ ;  /* 0x800000060806a290 */ /* 0x000fe4000fffe0ff */
[----:B------:R-:W-:Y:S02]  /*5020*/  @!UP2 UIMAD UR14, UR4, UR5, UR14 ;  /* 0x00000005040ea2a4 */ /* 0x000fe4000f8e020e */
[----:B------:R-:W-:Y:S01]  /*5030*/  @!UP2 UIMAD UR13, UR6, UR22, UR13 ;  /* 0x00000016060da2a4 */ /* 0x000fe2000f8e020d */
[----:B------:R-:W-:Y:S11]  /*5040*/  BRA.U UP3, `(.L_x_91) ;  /* 0x0000000103107547 */ /* 0x000ff6000b800000 */
[----:B-1----:R-:W-:Y:S04]  /*5050*/  MOV R0, UR37 ;  /* 0x0000002500007c02 */ /* 0x002fe80008000f00 */
[----:B------:R-:W-:Y:S04]  /*5060*/  SHF.L.U32 R9, R0, 0x1f, RZ ;  /* 0x0000001f00097819 */ /* 0x000fe800000006ff */
[----:B------:R-:W1:Y:S02]  /*5070*/  SYNCS.PHASECHK.TRANS64.TRYWAIT P2, [UR24+0x88], R9 ;  /* 0x00008809ff0075a7 */ /* 0x000e640008041118 */
[----:B-1----:R-:W-:Y:S05]  /*5080*/  @!P2 BRA `(.L_x_92) ;  /* 0x0000003c00a4a947 */ /* 0x002fea0003800000 */
.L_x_91:
[----:B------:R-:W-:Y:S05]  /*5090*/  @!P1 BRA `(.L_x_93) ;  /* 0x0000000000309947 */ /* 0x000fea0003800000 */
[----:B----4-:R-:W-:Y:S01]  /*50a0*/  ISETP.NE.U32.AND P1, PT, R2, RZ, PT ;  /* 0x000000ff0200720c */ /* 0x010fe20003f25070 */
[----:B------:R-:W2:Y:S01]  /*50b0*/  LDCU.64 UR4, c[0x0][0x358] ;  /* 0x00006b00ff0477ac */ /* 0x000ea20008000a00 */
[----:B------:R-:W-:Y:S02]  /*50c0*/  IMAD.MOV.U32 R84, RZ, RZ, 0x1 ;  /* 0x00000001ff547424 */ /* 0x000fe400078e00ff */
[----:B------:R-:W-:Y:S11]  /*50d0*/  ISETP.NE.AND.EX P1, PT, R3, RZ, PT, P1 ;  /* 0x000000ff0300720c */ /* 0x000ff60003f25310 */
[----:B------:R-:W-:Y:S02]  /*50e0*/  @!UPT UIADD3 URZ, UPT, UPT, URZ, URZ, URZ ;  /* 0x000000fffffff290 */ /* 0x000fe4000fffe0ff */
[----:B-1----:R-:W1:Y:S01]  /*50f0*/  @P1 LDC.64 R8, c[0x0][0x888] ;  /* 0x00022200ff081b82 */ /* 0x002e620000000a00 */
[----:B------:R-:W-:Y:S04]  /*5100*/  @P1 IMAD R0, R4, UR36, RZ ;  /* 0x0000002404001c24 */ /* 0x000fe8000f8e02ff */
[----:B-1----:R-:W-:Y:S04]  /*5110*/  @P1 IMAD.WIDE R8, R0, 0x4, R8 ;  /* 0x0000000400081825 */ /* 0x002fe800078e0208 */
[----:B------:R-:W-:Y:S01]  /*5120*/  HFMA2 R0, -RZ, RZ, 0, 5.9604644775390625e-08 ;  /* 0x00000001ff007431 */ /* 0x000fe200000001ff */
[----:B--2--5:R2:W5:Y:S04]  /*5130*/  @P1 LDG.E R41, desc[UR4][R8.64] ;  /* 0x0000000408291981 */ /* 0x024568000c1e1900 */
[----:B------:R-:W-:Y:S01]  /*5140*/  @!P1 PRMT R84, R0, 0x7610, R84 ;  /* 0x0000761000549816 */ /* 0x000fe20000000054 */
[----:B--2---:R-:W3:Y:S06]  /*5150*/  @!P1 LDC R41, c[0x0][0x880] ;  /* 0x00022000ff299b82 */ /* 0x004eec0000000800 */
.L_x_93:
[----:B---3-5:R-:W-:Y:S01]  /*5160*/  @!P0 FSETP.EQ.AND P1, PT, R41, RZ, PT ;  /* 0x000000ff2900820b */ /* 0x028fe20003f22000 */
[----:B------:R-:W-:Y:S01]  /*5170*/  @!UPT UIADD3 URZ, UPT, UPT, URZ, URZ, URZ ;  /* 0x000000fffffff290 */ /* 0x000fe2000fffe0ff */
[----:B------:R-:W-:Y:S11]  /*5180*/  @!P0 BRA `(.L_x_94) ;  /* 0x0000000000188947 */ /* 0x000ff60003800000 */
[----:B------:R-:W-:Y:S02]  /*5190*/  LOP3.LUT P0, RZ, R84, 0xff, RZ, 0xc0, !PT ;  /* 0x000000ff54ff7812 */ /* 0x000fe4000780c0ff */
[----:B----4-:R-:W-:Y:S04]  /*51a0*/  ISETP.NE.U32.AND P1, PT, R2, RZ, PT ;  /* 0x000000ff0200720c */ /* 0x010fe80003f25070 */
[----:B------:R-:W-:Y:S04]  /*51b0*/  ISETP.NE.AND.EX P1, PT, R3, RZ, PT, P1 ;  /* 0x000000ff0300720c */ /* 0x000fe80003f25310 */
[----:B------:R-:W-:Y:S03]  /*51c0*/  PLOP3.LUT P1, PT, P1, PT, PT, 0x8, 0x80 ;  /* 0x000000000080781c */ /* 0x000fe60000f2e170 */
[----:B------:R-:W-:Y:S11]  /*51d0*/  @P0 FSETP.EQ.AND P1, PT, R41, RZ, PT ;  /* 0x000000ff2900020b */ /* 0x000ff60003f22000 */
[----:B------:R-:W-:Y:S02]  /*51e0*/  @!UPT UIADD3 URZ, UPT, UPT, URZ, URZ, URZ ;  /* 0x000000fffffff290 */ /* 0x000fe4000fffe0ff */
.L_x_94:
[----:B------:R-:W-:Y:S01]  /*51f0*/  ULEA UR4, UR12, UR24, 0x3 ;  /* 0x000000180c047291 */ /* 0x000fe2000f8e18ff */
[----:B-1----:R-:W-:Y:S02]  /*5200*/  SHF.L.U32 R9, R15, 0x1f, RZ ;  /* 0x0000001f0f097819 */ /* 0x002fe400000006ff */
[----:B------:R-:W-:Y:S04]  /*5210*/  ELECT P0, URZ, PT ;  /* 0x0000000000ff782f */ /* 0x000fe80003800000 */
[----:B------:R-:W-:Y:S02]  /*5220*/  PLOP3.LUT P1, PT, P1, P0, PT, 0xf2, 0x2f ;  /* 0x00000000002f781c */ /* 0x000fe40000f21e72 */
[----:B------:R-:W1:Y:S11]  /*5230*/  SYNCS.PHASECHK.TRANS64.TRYWAIT P2, [UR4+0x68], R9 ;  /* 0x00006809ff0075a7 */ /* 0x000e760008041104 */
[----:B------:R-:W-:Y:S05]  /*5240*/  @!P1 IADD3 R8, P0, PT, R16, 0x580, RZ ;  /* 0x0000058010089810 */ /* 0x000fea0007f1e0ff */
[----:B------:R-:W-:Y:S01]  /*5250*/  @!P1 IMAD.X R6, RZ, RZ, R17, P0 ;  /* 0x000000ffff069224 */ /* 0x000fe200000e0611 */
[----:B-1----:R-:W-:Y:S07]  /*5260*/  @!P2 BRA `(.L_x_95) ;  /* 0x0000003c0044a947 */ /* 0x002fee0003800000 */
.L_x_171:
[----:B------:R-:W-:Y:S01]  /*5270*/  @!P1 R2UR UR7, R6 ;  /* 0x00000000060792ca */ /* 0x000fe200000e0000 */
[----:B------:R-:W-:Y:S01]  /*5280*/  UIADD3 UR5, UPT, UPT, UR12, 0x1, URZ ;  /* 0x000000010c057890 */ /* 0x000fe2000fffe0ff */
[----:B------:R-:W-:Y:S01]  /*5290*/  @!P1 R2UR UR6, R8 ;  /* 0x00000000080692ca */ /* 0x000fe200000e0000 */
[----:B------:R-:W-:Y:S01]  /*52a0*/  UIADD3 UR9, UPT, UPT, UR4, 0x50, URZ ;  /* 0x0000005004097890 */ /* 0x000fe2000fffe0ff */
[----:B------:R-:W-:Y:S01]  /*52b0*/  @!P1 IMAD.MOV.U32 R6, RZ, RZ, 0x2000 ;  /* 0x00002000ff069424 */ /* 0x000fe200078e00ff */
[----:B------:R-:W-:Y:S01]  /*52c0*/  UISETP.NE.AND UP0, UPT, UR5, 0x3, UPT ;  /* 0x000000030500788c */ /* 0x000fe2000bf05270 */
[----:B------:R-:W-:Y:S01]  /*52d0*/  VIADD R14, R14, 0x1 ;  /* 0x000000010e0e7836 */ /* 0x000fe20000000000 */
[----:B------:R-:W-:Y:S01]  /*52e0*/  UMOV UR22, 0x0 ;  /* 0x0000000000167882 */ /* 0x000fe20000000000 */
[----:B------:R-:W-:Y:S01]  /*52f0*/  UMOV UR23, 0x10000000 ;  /* 0x1000000000177882 */ /* 0x000fe20000000000 */
[----:B------:R-:W-:Y:S04]  /*5300*/  UPRMT UR20, UR55, 0x654, UR9 ;  /* 0x0000065437147896 */ /* 0x000fe80008000009 */
[----:B-1----:R-:W-:Y:S01]  /*5310*/  IMAD.U32 R9, RZ, RZ, UR7 ;  /* 0x00000007ff097e24 */ /* 0x002fe2000f8e00ff */
[----:B------:R-:W-:Y:S01]  /*5320*/  USEL UR7, URZ, 0x1, UP0 ;  /* 0x00000001ff077887 */ /* 0x000fe20008000000 */
[----:B------:R-:W-:Y:S01]  /*5330*/  IMAD.U32 R8, RZ, RZ, UR6 ;  /* 0x00000006ff087e24 */ /* 0x000fe2000f8e00ff */
[----:B------:R-:W-:Y:S02]  /*5340*/  USEL UR6, UR5, URZ, UP0 ;  /* 0x000000ff05067287 */ /* 0x000fe40008000000 */
[----:B------:R-:W-:Y:S01]  /*5350*/  VOTEU.ALL UP0, P1 ;  /* 0x0000000000ff7886 */ /* 0x000fe20000800000 */
[----:B------:R-:W-:Y:S02]  /*5360*/  @!P1 R2UR UR19, R9 ;  /* 0x00000000091392ca */ /* 0x000fe400000e0000 */
[----:B------:R-:W-:Y:S02]  /*5370*/  @!P1 R2UR UR18, R8 ;  /* 0x00000000081292ca */ /* 0x000fe400000e0000 */
[----:B------:R-:W-:Y:S01]  /*5380*/  @!UP0 ULEA UR5, UR12, UR24, 0xd ;  /* 0x000000180c058291 */ /* 0x000fe2000f8e68ff */
[----:B------:R-:W-:Y:S02]  /*5390*/  LOP3.LUT R15, R15, UR7, RZ, 0x3c, !PT ;  /* 0x000000070f0f7c12 */ /* 0x000fe4000f8e3cff */
[----:B------:R-:W-:Y:S01]  /*53a0*/  UMOV UR12, UR36 ;  /* 0x00000024000c7c82 */ /* 0x000fe20008000000 */
[----:B------:R-:W-:Y:S01]  /*53b0*/  @!UP0 UIADD3 UR8, UPT, UPT, UR5, 0x200, URZ ;  /* 0x0000020005088890 */ /* 0x000fe2000fffe0ff */
[----:B------:R-:W-:Y:S01]  /*53c0*/  SHF.L.U32 R0, R15, 0x1f, RZ ;  /* 0x0000001f0f007819 */ /* 0x000fe200000006ff */
[----:B------:R-:W-:Y:S01]  /*53d0*/  VOTEU.ALL UP0, P1 ;  /* 0x0000000000ff7886 */ /* 0x000fe20000800000 */
[----:B------:R-:W-:Y:S06]  /*53e0*/  ULEA UR5, UR6, UR24, 0x3 ;  /* 0x0000001806057291 */ /* 0x000fec000f8e18ff */
[----:B------:R1:W-:Y:S01]  /*53f0*/  @!UP0 UTMALDG.3D [UR8], [UR18], desc[UR22] ;  /* 0x00001608120085b4 */ /* 0x0003e20008011000 */
[----:B------:R1:W-:Y:S01]  /*5400*/  @!P1 SYNCS.ARRIVE.TRANS64.RED.A0TR RZ, [UR4+0x50], R6 ;  /* 0x00005006ffff99a7 */ /* 0x0003e20008300404 */
[----:B------:R-:W-:Y:S01]  /*5410*/  SYNCS.ARRIVE.TRANS64.RED.A1T0 RZ, [UR20], RZ ;  /* 0x000000ffffff79a7 */ /* 0x000fe20008100414 */
[----:B------:R-:W2:Y:S02]  /*5420*/  SYNCS.PHASECHK.TRANS64.TRYWAIT P0, [UR5+0x68], R0 ;  /* 0x00006800ff0075a7 */ /* 0x000ea40008001105 */
[----:B-12---:R-:W-:Y:S05]  /*5430*/  @!P0 BRA `(.L_x_96) ;  /* 0x0000003800e88947 */ /* 0x006fea0003800000 */
.L_x_173:
[----:B------:R-:W-:Y:S01]  /*5440*/  UIADD3 UR9, UPT, UPT, UR5, 0x50, URZ ;  /* 0x0000005005097890 */ /* 0x000fe2000fffe0ff */
[----:B------:R-:W-:Y:S01]  /*5450*/  @!P1 IADD3 R6, P0, PT, R16, 0x580, RZ ;  /* 0x0000058010069810 */ /* 0x000fe20007f1e0ff */
[----:B------:R-:W-:Y:S01]  /*5460*/  UPLOP3.LUT UP3, UPT, UPT, UPT, UPT, 0x80, 0x8 ;  /* 0x000000000008789c */ /* 0x000fe20003f6f070 */
[----:B------:R-:W-:Y:S01]  /*5470*/  R2UR UR23, R86 ;  /* 0x00000000561772ca */ /* 0x000fe200000e0000 */
[----:B------:R-:W-:Y:S01]  /*5480*/  UMOV UR20, 0x0 ;  /* 0x0000000000147882 */ /* 0x000fe20000000000 */
[----:B------:R-:W-:Y:S01]  /*5490*/  @!P1 R2UR UR7, R6 ;  /* 0x00000000060792ca */ /* 0x000fe200000e0000 */
[----:B-1----:R-:W-:Y:S01]  /*54a0*/  @!P1 IMAD.X R0, RZ, RZ, R17, P0 ;  /* 0x000000ffff009224 */ /* 0x002fe200000e0611 */
[----:B------:R-:W-:Y:S01]  /*54b0*/  UMOV UR21, 0x10000000 ;  /* 0x1000000000157882 */ /* 0x000fe20000000000 */
[----:B------:R-:W-:Y:S01]  /*54c0*/  UMOV UR12, UR36 ;  /* 0x00000024000c7c82 */ /* 0x000fe20008000000 */
[----:B------:R-:W-:Y:S01]  /*54d0*/  VOTEU.ALL UP0, P1 ;  /* 0x0000000000ff7886 */ /* 0x000fe20000800000 */
[----:B------:R-:W-:Y:S01]  /*54e0*/  R2UR UR22, R87 ;  /* 0x00000000571672ca */ /* 0x000fe200000e0000 */
[----:B------:R-:W-:Y:S01]  /*54f0*/  UMOV UR36, UR27 ;  /* 0x0000001b00247c82 */ /* 0x000fe20008000000 */
[----:B------:R-:W-:Y:S02]  /*5500*/  @!P1 R2UR UR4, R0 ;  /* 0x00000000000492ca */ /* 0x000fe400000e0000 */
[----:B------:R-:W-:Y:S01]  /*5510*/  @!UP0 UIADD3 UR10, UPT, UPT, UR10, 0x20, URZ ;  /* 0x000000200a0a8890 */ /* 0x000fe2000fffe0ff */
[C---:B------:R-:W-:Y:S01]  /*5520*/  ISETP.NE.AND P0, PT, R14.reuse, 0x2, PT ;  /* 0x000000020e00780c */ /* 0x040fe20003f05270 */
[----:B------:R-:W-:Y:S02]  /*5530*/  UIADD3 UR26, UPT, UPT, UR13, UR23, URZ ;  /* 0x000000170d1a7290 */ /* 0x000fe4000fffe0ff */
[----:B------:R-:W-:Y:S01]  /*5540*/  IMAD.U32 R8, RZ, RZ, UR7 ;  /* 0x00000007ff087e24 */ /* 0x000fe2000f8e00ff */
[----:B------:R-:W-:Y:S02]  /*5550*/  SEL R0, RZ, 0x1, P0 ;  /* 0x00000001ff007807 */ /* 0x000fe40000000000 */
[----:B------:R-:W-:Y:S02]  /*5560*/  SEL R14, R14, RZ, P0 ;  /* 0x000000ff0e0e7207 */ /* 0x000fe40000000000 */
[----:B------:R-:W-:Y:S01]  /*5570*/  @!P1 R2UR UR18, R8 ;  /* 0x00000000081292ca */ /* 0x000fe200000e0000 */
[----:B------:R-:W-:Y:S01]  /*5580*/  UIADD3 UR25, UPT, UPT, UR14, UR22, URZ ;  /* 0x000000160e197290 */ /* 0x000fe2000fffe0ff */
[----:B------:R-:W-:Y:S01]  /*5590*/  IMAD.U32 R9, RZ, RZ, UR4 ;  /* 0x00000004ff097e24 */ /* 0x000fe2000f8e00ff */
[----:B------:R-:W-:Y:S01]  /*55a0*/  @!UP0 ULEA UR4, UR6, UR24, 0xd ;  /* 0x0000001806048291 */ /* 0x000fe2000f8e68ff */
[----:B------:R-:W-:Y:S03]  /*55b0*/  LOP3.LUT R13, R13, R0, RZ, 0x3c, !PT ;  /* 0x000000000d0d7212 */ /* 0x000fe600078e3cff */
[----:B------:R-:W-:Y:S01]  /*55c0*/  @!P1 R2UR UR19, R9 ;  /* 0x00000000091392ca */ /* 0x000fe200000e0000 */
[----:B------:R-:W-:Y:S01]  /*55d0*/  @!UP0 UIADD3 UR8, UPT, UPT, UR4, 0x200, URZ ;  /* 0x0000020004088890 */ /* 0x000fe2000fffe0ff */
[----:B------:R-:W-:Y:S01]  /*55e0*/  VOTEU.ALL UP0, P1 ;  /* 0x0000000000ff7886 */ /* 0x000fe20000800000 */
[----:B------:R-:W-:Y:S10]  /*55f0*/  UPRMT UR4, UR55, 0x654, UR9 ;  /* 0x0000065437047896 */ /* 0x000ff40008000009 */
[----:B------:R1:W-:Y:S01]  /*5600*/  @!UP0 UTMALDG.3D [UR8], [UR18], desc[UR20] ;  /* 0x00001408120085b4 */ /* 0x0003e20008011000 */
[----:B------:R3:W-:Y:S01]  /*5610*/  @!P1 SYNCS.ARRIVE.TRANS64.RED.A0TR RZ, [UR5+0x50], R7 ;  /* 0x00005007ffff99a7 */ /* 0x0007e20008300405 */
[----:B------:R-:W-:Y:S01]  /*5620*/  SYNCS.ARRIVE.TRANS64.RED.A1T0 RZ, [UR4], RZ ;  /* 0x000000ffffff79a7 */ /* 0x000fe20008100404 */
[----:B------:R-:W-:Y:S04]  /*5630*/  UIADD3 UR4, UPT, UPT, UR6, 0x1, URZ ;  /* 0x0000000106047890 */ /* 0x000fe8000fffe0ff */
[----:B------:R-:W-:Y:S04]  /*5640*/  UISETP.NE.AND UP0, UPT, UR4, 0x3, UPT ;  /* 0x000000030400788c */ /* 0x000fe8000bf05270 */
[----:B------:R-:W-:Y:S06]  /*5650*/  USEL UR5, URZ, 0x1, UP0 ;  /* 0x00000001ff057887 */ /* 0x000fec0008000000 */
[----:B------:R-:W-:Y:S01]  /*5660*/  LOP3.LUT R15, R15, UR5, RZ, 0x3c, !PT ;  /* 0x000000050f0f7c12 */ /* 0x000fe2000f8e3cff */
[----:B-1----:R-:W-:Y:S01]  /*5670*/  USEL UR12, UR4, URZ, UP0 ;  /* 0x000000ff040c7287 */ /* 0x002fe20008000000 */
[----:B------:R-:W-:Y:S11]  /*5680*/  BRA.U UP1, `(.L_x_97) ;  /* 0xfffffff101f07547 */ /* 0x000ff6000b83ffff */
[----:B------:R-:W-:Y:S01]  /*5690*/  UIADD3 UR24, UPT, UPT, UR24, 0x68, URZ ;  /* 0x0000006818187890 */ /* 0x000fe2000fffe0ff */
[----:B----4-:R-:W-:-:S03]  /*56a0*/  SHF.L.U32 R3, R15, 0x1f, RZ ;  /* 0x0000001f0f037819 */ /* 0x010fc600000006ff */
[----:B------:R-:W-:-:S09]  /*56b0*/  ULEA UR4, UR12, UR24, 0x3 ;  /* 0x000000180c047291 */ /* 0x000fd2000f8e18ff */
[----:B------:R-:W1:Y:S02]  /*56c0*/  SYNCS.PHASECHK.TRANS64.TRYWAIT P0, [UR4], R3 ;  /* 0x00000003ff0075a7 */ /* 0x000e640008001104 */
[----:B-1----:R-:W-:Y:S05]  /*56d0*/  @!P0 BRA `(.L_x_98) ;  /* 0x0000003800588947 */ /* 0x002fea0003800000 */
.L_x_175:
        /* <DEDUP_REMOVED lines=9> */
.L_x_177:
        /* <DEDUP_REMOVED lines=8> */
.L_x_100:
[----:B-1----:R1:W2:Y:S02]  /*57f0*/  SYNCS.PHASECHK.TRANS64.TRYWAIT P0, [R0+URZ], R3 ;  /* 0x00000003000075a7 */ /* 0x0022a400080011ff */
[----:B--2---:R-:W-:Y:S05]  /*5800*/  @!P0 NANOSLEEP.SYNCS 0x989680 ;  /* 0x009896800000895d */ /* 0x004fea0003900000 */
[----:B------:R-:W2:Y:S02]  /*5810*/  @!P0 SYNCS.PHASECHK.TRANS64 P0, [R0+URZ], R3 ;  /* 0x00000003000085a7 */ /* 0x000ea400080010ff */
[----:B--2---:R-:W-:Y:S05]  /*5820*/  @P0 EXIT ;  /* 0x000000000000094d */ /* 0x004fea0003800000 */
[----:B------:R-:W-:Y:S05]  /*5830*/  BRA `(.L_x_100) ;  /* 0xfffffffc00ec7947 */ /* 0x000fea000383ffff */
.L_x_88:
[----:B------:R-:W-:-:S06]  /*5840*/  UISETP.GE.AND UP0, UPT, UR18, 0x4, UPT ;  /* 0x000000041200788c */ /* 0x000fcc000bf06270 */
[----:B------:R-:W-:-:S13]  /*5850*/  PLOP3.LUT P0, PT, PT, PT, UP0, 0x80, 0x8 ;  /* 0x000000000008781c */ /* 0x000fda0003f0f008 */
[----:B------:R-:W-:Y:S05]  /*5860*/  @!P0 EXIT ;  /* 0x000000000000894d */ /* 0x000fea0003800000 */
[----:B------:R-:W-:Y:S01]  /*5870*/  BAR.SYNC.DEFER_BLOCKING 0x6, 0xa0 ;  /* 0x0182800000007b1d */ /* 0x000fe20000010000 */
[C---:B------:R-:W-:Y:S01]  /*5880*/  IMAD.SHL.U32 R2, R92.reuse, 0x20, RZ ;  /* 0x000000205c027824 */ /* 0x040fe200078e00ff */
[C---:B------:R-:W-:Y:S01]  /*5890*/  LOP3.LUT R93, R92.reuse, 0x2, RZ, 0xc0, !PT ;  /* 0x000000025c5d7812 */ /* 0x040fe200078ec0ff */
[C---:B------:R-:W-:Y:S01]  /*58a0*/  IMAD.SHL.U32 R97, R92.reuse, 0x4, RZ ;  /* 0x000000045c617824 */ /* 0x040fe200078e00ff */
[C---:B------:R-:W-:Y:S01]  /*58b0*/  LOP3.LUT R98, R92.reuse, 0x60, RZ, 0xc0, !PT ;  /* 0x000000605c627812 */ /* 0x040fe200078ec0ff */
[----:B------:R-:W-:Y:S01]  /*58c0*/  IMAD.U32 R37, R92, 0x10000, RZ ;  /* 0x000100005c257824 */ /* 0x000fe200078e00ff */
[----:B------:R-:W-:Y:S01]  /*58d0*/  UMOV UR47, 0x400 ;  /* 0x00000400002f7882 */ /* 0x000fe20000000000 */
[----:B------:R-:W1:Y:S01]  /*58e0*/  LDCU.64 UR4, c[0x0][0x890] ;  /* 0x00011200ff0477ac */ /* 0x000e620008000a00 */
[----:B------:R-:W2:Y:S01]  /*58f0*/  LDC.64 R78, c[0x0][0x8b0] ;  /* 0x00022c00ff4e7b82 */ /* 0x000ea20000000a00 */
[----:B------:R-:W-:Y:S01]  /*5900*/  LOP3.LUT R4, R2, 0xc0, RZ, 0xc0, !PT ;  /* 0x000000c002047812 */ /* 0x000fe200078ec0ff */
[----:B------:R-:W-:Y:S01]  /*5910*/  HFMA2 R36, -RZ, RZ, 0, 0 ;  /* 0x00000000ff247431 */ /* 0x000fe200000001ff */
[----:B------:R-:W-:Y:S01]  /*5920*/  ULEA UR47, UR55, UR47, 0x18 ;  /* 0x0000002f372f7291 */ /* 0x000fe2000f8ec0ff */
[----:B------:R-:W-:-:S02]  /*5930*/  LOP3.LUT R92, R92, 0x4, RZ, 0xc0, !PT ;  /* 0x000000045c5c7812 */ /* 0x000fc400078ec0ff */
[----:B------:R-:W-:Y:S02]  /*5940*/  CS2R R94, SRZ ;  /* 0x00000000005e7805 */ /* 0x000fe4000001ff00 */
[----:B------:R-:W-:Y:S01]  /*5950*/  LOP3.LUT R97, R4, 0x18, R97, 0xf8, !PT ;  /* 0x0000001804617812 */ /* 0x000fe200078ef861 */
[----:B------:R-:W-:Y:S01]  /*5960*/  IMAD.MOV.U32 R91, RZ, RZ, RZ ;  /* 0x000000ffff5b7224 */ /* 0x000fe200078e00ff */
[----:B------:R-:W3:Y:S01]  /*5970*/  LDC.64 R76, c[0x0][0x8a8] ;  /* 0x00022a00ff4c7b82 */ /* 0x000ee20000000a00 */
[----:B------:R-:W-:Y:S01]  /*5980*/  LOP3.LUT R37, R37, 0x600000, RZ, 0xc0, !PT ;  /* 0x0060000025257812 */ /* 0x000fe200078ec0ff */
[----:B------:R-:W-:Y:S01]  /*5990*/  IMAD.MOV R93, RZ, RZ, -R93 ;  /* 0x000000ffff5d7224 */ /* 0x000fe200078e0a5d */
[C---:B------:R-:W-:Y:S01]  /*59a0*/  IADD3 R96, PT, PT, -R92.reuse, 0x2, RZ ;  /* 0x000000025c607810 */ /* 0x040fe20007ffe1ff */
[----:B------:R-:W4:Y:S01]  /*59b0*/  LDCU UR63, c[0x0][0x370] ;  /* 0x00006e00ff3f77ac */ /* 0x000f220008000800 */
[----:B------:R-:W-:Y:S02]  /*59c0*/  LOP3.LUT R97, R97, 0xf20, R2, 0xf8, !PT ;  /* 0x00000f2061617812 */ /* 0x000fe400078ef802 */
[----:B------:R-:W-:Y:S01]  /*59d0*/  IADD3 R92, PT, PT, -R92, RZ, RZ ;  /* 0x000000ff5c5c7210 */ /* 0x000fe20007ffe1ff */
[----:B------:R-:W4:Y:S01]  /*59e0*/  LDS R0, [UR47+0x140] ;  /* 0x0001402fff007984 */ /* 0x000f220008000800 */
[----:B-1----:R-:W-:Y:S01]  /*59f0*/  IMAD.U32 R100, RZ, RZ, UR4 ;  /* 0x00000004ff647e24 */ /* 0x002fe2000f8e00ff */
[----:B------:R-:W-:Y:S01]  /*5a00*/  UIADD3 UR4, UPT, UPT, UR47, 0x200, URZ ;  /* 0x000002002f047890 */ /* 0x000fe2000fffe0ff */
[----:B------:R-:W-:Y:S01]  /*5a10*/  IMAD.U32 R99, RZ, RZ, UR5 ;  /* 0x00000005ff637e24 */ /* 0x000fe2000f8e00ff */
[----:B------:R-:W-:Y:S01]  /*5a20*/  UMOV UR54, 0x1 ;  /* 0x0000000100367882 */ /* 0x000fe20000000000 */
[----:B------:R-:W-:Y:S01]  /*5a30*/  IMAD.SHL.U32 R96, R96, 0x10, RZ ;  /* 0x0000001060607824 */ /* 0x000fe200078e00ff */
[----:B------:R-:W-:Y:S01]  /*5a40*/  UMOV UR46, URZ ;  /* 0x000000ff002e7c82 */ /* 0x000fe20008000000 */
[----:B------:R-:W1:Y:S01]  /*5a50*/  LDCU UR43, c[0x0][0xb0c] ;  /* 0x00016180ff2b77ac */ /* 0x000e620008000800 */
[----:B------:R-:W-:Y:S01]  /*5a60*/  IMAD.U32 R102, RZ, RZ, UR4 ;  /* 0x00000004ff667e24 */ /* 0x000fe2000f8e00ff */
[----:B------:R-:W-:Y:S01]  /*5a70*/  LEA R97, R97, UR4, 0x1 ;  /* 0x0000000461617c11 */ /* 0x000fe2000f8e08ff */
[----:B------:R-:W1:Y:S01]  /*5a80*/  LDCU UR39, c[0x0][0xb30] ;  /* 0x00016600ff2777ac */ /* 0x000e620008000800 */
[----:B------:R-:W1:Y:S01]  /*5a90*/  LDCU.64 UR60, c[0x0][0x888] ;  /* 0x00011100ff3c77ac */ /* 0x000e620008000a00 */
[----:B------:R-:W1:Y:S01]  /*5aa0*/  LDCU.64 UR40, c[0x0][0xb28] ;  /* 0x00016500ff2877ac */ /* 0x000e620008000a00 */
[----:B------:R-:W1:Y:S01]  /*5ab0*/  LDCU.128 UR56, c[0x0][0xb10] ;  /* 0x00016200ff3877ac */ /* 0x000e620008000c00 */
[----:B------:R-:W1:Y:S01]  /*5ac0*/  LDCU UR62, c[0x0][0x374] ;  /* 0x00006e80ff3e77ac */ /* 0x000e620008000800 */
[----:B------:R-:W-:Y:S01]  /*5ad0*/  UMOV UR53, URZ ;  /* 0x000000ff00357c82 */ /* 0x000fe20008000000 */
[----:B------:R-:W-:Y:S01]  /*5ae0*/  UMOV UR52, URZ ;  /* 0x000000ff00347c82 */ /* 0x000fe20008000000 */
[----:B-1234-:R-:W-:-:S07]  /*5af0*/  IMAD.IADD R37, R0, 0x1, R37 ;  /* 0x0000000100257824 */ /* 0x01efce00078e0225 */
.L_x_131:
[C---:B------:R-:W-:Y:S02]  /*5b00*/  LEA R0, R91.reuse, UR47, 0x3 ;  /* 0x0000002f5b007c11 */ /* 0x040fe4000f8e18ff */
[----:B------:R-:W-:Y:S02]  /*5b10*/  SHF.L.U32 R3, R94, 0x1f, RZ ;  /* 0x0000001f5e037819 */ /* 0x000fe400000006ff */
[----:B------:R-:W-:Y:S02]  /*5b20*/  LEA R5, R91, UR47, 0x4 ;  /* 0x0000002f5b057c11 */ /* 0x000fe4000f8e20ff */
[----:B-1----:R-:W1:Y:S02]  /*5b30*/  SYNCS.PHASECHK.TRANS64.TRYWAIT P0, [R0+URZ+0x90], R3 ;  /* 0x00009003000075a7 */ /* 0x002e6400080011ff */
[----:B-1----:R-:W-:Y:S05]  /*5b40*/  @!P0 BRA `(.L_x_101) ;  /* 0x00000034006c8947 */ /* 0x002fea0003800000 */
.L_x_178:
[----:B------:R-:W-:Y:S01]  /*5b50*/  R2UR UR7, R101 ;  /* 0x00000000650772ca */ /* 0x000fe200000e0000 */
[----:B------:R-:W2:Y:S01]  /*5b60*/  LDS.128 R4, [R5+0x120] ;  /* 0x0001200005047984 */ /* 0x000ea20000000c00 */
[----:B-1----:R-:W-:Y:S01]  /*5b70*/  VIADD R0, R0, 0xa0 ;  /* 0x000000a000007836 */ /* 0x002fe20000000000 */
[----:B------:R-:W-:Y:S04]  /*5b80*/  UISETP.GE.AND UP0, UPT, UR42, 0x1, UPT ;  /* 0x000000012a00788c */ /* 0x000fe8000bf06270 */
[----:B------:R-:W-:Y:S01]  /*5b90*/  PRMT R0, RZ, 0x654, R0 ;  /* 0x00000654ff007816 */ /* 0x000fe20000000000 */
[----:B------:R-:W-:Y:S01]  /*5ba0*/  @!PT LDS RZ, [RZ] ;  /* 0x00000000fffff984 */ /* 0x000fe20000000800 */
[----:B------:R-:W-:Y:S01]  /*5bb0*/  @!PT LDS RZ, [RZ] ;  /* 0x00000000fffff984 */ /* 0x000fe20000000800 */
[----:B------:R-:W-:Y:S01]  /*5bc0*/  @!PT LDS RZ, [RZ] ;  /* 0x00000000fffff984 */ /* 0x000fe20000000800 */
[----:B------:R-:W-:Y:S01]  /*5bd0*/  @!PT LDS RZ, [RZ] ;  /* 0x00000000fffff984 */ /* 0x000fe20000000800 */
[----:B------:R1:W-:Y:S06]  /*5be0*/  MEMBAR.ALL.CTA ;  /* 0x0000000000007992 */ /* 0x0003ec0000008000 */
[----:B-1----:R-:W1:Y:S02]  /*5bf0*/  FENCE.VIEW.ASYNC.S ;  /* 0x00000000000073c6 */ /* 0x002e640000000000 */
[----:B-1----:R1:W-:Y:S01]  /*5c00*/  SYNCS.ARRIVE.TRANS64.RED.A1T0 RZ, [R0+URZ], RZ ;  /* 0x000000ff00ff79a7 */ /* 0x0023e200081004ff */
[----:B--2---:R-:W-:Y:S11]  /*5c10*/  LOP3.LUT P0, RZ, R6, 0x1, RZ, 0xc0, !PT ;  /* 0x0000000106ff7812 */ /* 0x004ff6000780c0ff */
[----:B------:R-:W-:Y:S02]  /*5c20*/  @!UPT UIADD3 URZ, UPT, UPT, URZ, URZ, URZ ;  /* 0x000000fffffff290 */ /* 0x000fe4000fffe0ff */
[----:B------:R-:W-:Y:S01]  /*5c30*/  VOTEU.ANY UP1, P0 ;  /* 0x0000000000ff7886 */ /* 0x000fe20000020100 */
[----:B------:R-:W-:Y:S01]  /*5c40*/  PLOP3.LUT P0, PT, PT, PT, UP1, 0x80, 0x8 ;  /* 0x000000000008781c */ /* 0x000fe20003f0f018 */
[----:B------:R-:W-:Y:S06]  /*5c50*/  UP2UR UR4, UPR, URZ, 0x2 ;  /* 0x00000002ff047883 */ /* 0x000fec0008000000 */
[----:B------:R-:W-:Y:S06]  /*5c60*/  IMAD.U32 R103, RZ, RZ, UR4 ;  /* 0x00000004ff677e24 */ /* 0x000fec000f8e00ff */
[----:B------:R-:W-:Y:S02]  /*5c70*/  @P0 SHF.R.U32.HI R2, RZ, 0x10, R5 ;  /* 0x00000010ff020819 */ /* 0x000fe40000011605 */
[----:B------:R-:W-:Y:S02]  /*5c80*/  @P0 MOV R3, R4 ;  /* 0x0000000400030202 */ /* 0x000fe40000000f00 */
[----:B------:R-:W-:Y:S02]  /*5c90*/  @P0 R2UR UR4, R2 ;  /* 0x00000000020402ca */ /* 0x000fe400000e0000 */
[----:B------:R-:W-:Y:S02]  /*5ca0*/  @P0 LOP3.LUT R4, R5, 0xffff, RZ, 0xc0, !PT ;  /* 0x0000ffff05040812 */ /* 0x000fe400078ec0ff */
[----:B------:R-:W-:Y:S02]  /*5cb0*/  @P0 R2UR UR6, R3 ;  /* 0x00000000030602ca */ /* 0x000fe400000e0000 */
[----:B------:R-:W-:Y:S07]  /*5cc0*/  @P0 R2UR UR5, R4 ;  /* 0x00000000040502ca */ /* 0x000fee00000e0000 */
[----:B------:R-:W-:Y:S02]  /*5cd0*/  @UP1 UMOV UR7, UR4 ;  /* 0x0000000400071c82 */ /* 0x000fe40008000000 */
[----:B------:R-:W-:Y:S02]  /*5ce0*/  IMAD.U32 R101, RZ, RZ, UR7 ;  /* 0x00000007ff657e24 */ /* 0x000fe4000f8e00ff */
[----:B------:R-:W-:Y:S02]  /*5cf0*/  @UP1 UMOV UR38, UR6 ;  /* 0x0000000600261c82 */ /* 0x000fe40008000000 */
[----:B------:R-:W-:Y:S01]  /*5d00*/  @UP1 UMOV UR37, UR5 ;  /* 0x0000000500251c82 */ /* 0x000fe20008000000 */
[----:B-1----:R-:W-:Y:S05]  /*5d10*/  BRA.U !UP0, `(.L_x_102) ;  /* 0x0000000108cc7547 */ /* 0x002fea000b800000 */
[----:B------:R-:W1:Y:S01]  /*5d20*/  LDCU UR12, c[0x0][0xb20] ;  /* 0x00016400ff0c77ac */ /* 0x000e620008000800 */
[----:B------:R-:W-:Y:S02]  /*5d30*/  UIMAD.WIDE.U32 UR4, UR62, UR59, URZ ;  /* 0x0000003b3e0472a5 */ /* 0x000fe4000f8e00ff */
[----:B------:R-:W-:Y:S02]  /*5d40*/  UIMAD.WIDE.U32 UR6, UR63, UR56, URZ ;  /* 0x000000383f0672a5 */ /* 0x000fe4000f8e00ff */
[----:B------:R-:W-:Y:S02]  /*5d50*/  UISETP.NE.AND UP0, UPT, UR58, 0x1, UPT ;  /* 0x000000013a00788c */ /* 0x000fe4000bf05270 */
[----:B------:R-:W-:Y:S02]  /*5d60*/  UIMAD.WIDE.U32 UR8, UR37, UR59, URZ ;  /* 0x0000003b250872a5 */ /* 0x000fe4000f8e00ff */
[----:B------:R-:W-:Y:S02]  /*5d70*/  UIMAD.WIDE.U32 UR10, UR38, UR56, URZ ;  /* 0x00000038260a72a5 */ /* 0x000fe4000f8e00ff */
[----:B------:R-:W-:Y:S02]  /*5d80*/  UISETP.NE.AND UP1, UPT, UR43, 0x1, UPT ;  /* 0x000000012b00788c */ /* 0x000fe4000bf25270 */
[----:B------:R-:W-:Y:S01]  /*5d90*/  UISETP.NE.AND UP2, UPT, UR42, 0x1, UPT ;  /* 0x000000012a00788c */ /* 0x000fe2000bf45270 */
[----:B------:R-:W-:Y:S02]  /*5da0*/  UMOV UR4, UR5 ;  /* 0x0000000500047c82 */ /* 0x000fe40008000000 */
[----:B-1----:R-:W-:Y:S03]  /*5db0*/  USHF.R.U32.HI UR5, URZ, UR12, UR4 ;  /* 0x0000000cff057299 */ /* 0x002fe60008011604 */
[----:B------:R-:W-:Y:S02]  /*5dc0*/  UMOV UR4, UR7 ;  /* 0x0000000700047c82 */ /* 0x000fe40008000000 */
[----:B------:R-:W-:Y:S02]  /*5dd0*/  USHF.R.U32.HI UR7, URZ, UR57, UR4 ;  /* 0x00000039ff077299 */ /* 0x000fe40008011604 */
[----:B------:R-:W-:Y:S02]  /*5de0*/  USEL UR4, UR62, UR5, !UP0 ;  /* 0x000000053e047287 */ /* 0x000fe4000c000000 */
[----:B------:R-:W-:Y:S01]  /*5df0*/  USEL UR7, UR63, UR7, !UP1 ;  /* 0x000000073f077287 */ /* 0x000fe2000c800000 */
[----:B------:R-:W-:Y:S01]  /*5e00*/  UMOV UR5, UR9 ;  /* 0x0000000900057c82 */ /* 0x000fe20008000000 */
[----:B------:R-:W-:Y:S02]  /*5e10*/  UIMAD.WIDE.U32 UR8, UR4, UR40, URZ ;  /* 0x00000028040872a5 */ /* 0x000fe4000f8e00ff */
[----:B------:R-:W-:Y:S03]  /*5e20*/  USHF.R.U32.HI UR6, URZ, UR12, UR5 ;  /* 0x0000000cff067299 */ /* 0x000fe60008011605 */
[----:B------:R-:W-:Y:S01]  /*5e30*/  UMOV UR5, UR11 ;  /* 0x0000000b00057c82 */ /* 0x000fe20008000000 */
[----:B------:R-:W-:Y:S02]  /*5e40*/  UIMAD.WIDE.U32 UR10, UR7, UR40, URZ ;  /* 0x00000028070a72a5 */ /* 0x000fe4000f8e00ff */
[----:B------:R-:W-:Y:S02]  /*5e50*/  USHF.R.U32.HI UR12, URZ, UR57, UR5 ;  /* 0x00000039ff0c7299 */ /* 0x000fe40008011605 */
[----:B------:R-:W-:Y:S01]  /*5e60*/  USEL UR6, UR37, UR6, !UP0 ;  /* 0x0000000625067287 */ /* 0x000fe2000c000000 */
[----:B------:R-:W-:Y:S02]  /*5e70*/  UMOV UR5, UR9 ;  /* 0x0000000900057c82 */ /* 0x000fe40008000000 */
[----:B------:R-:W-:Y:S01]  /*5e80*/  UMOV UR10, UR11 ;  /* 0x0000000b000a7c82 */ /* 0x000fe20008000000 */
[----:B------:R-:W-:Y:S02]  /*5e90*/  @UP2 USHF.R.U32.HI UR4, URZ, UR41, UR5 ;  /* 0x00000029ff042299 */ /* 0x000fe40008011605 */
[----:B------:R-:W-:Y:S02]  /*5ea0*/  @UP2 USHF.R.U32.HI UR7, URZ, UR41, UR10 ;  /* 0x00000029ff072299 */ /* 0x000fe4000801160a */
[----:B------:R-:W-:Y:S02]  /*5eb0*/  UIMAD UR4, UR42, UR4, URZ ;  /* 0x000000042a0472a4 */ /* 0x000fe4000f8e02ff */
[----:B------:R-:W-:Y:S02]  /*5ec0*/  UIMAD.WIDE.U32 UR10, UR6, UR40, URZ ;  /* 0x00000028060a72a5 */ /* 0x000fe4000f8e00ff */
[----:B------:R-:W-:Y:S02]  /*5ed0*/  USEL UR5, UR38, UR12, !UP1 ;  /* 0x0000000c26057287 */ /* 0x000fe4000c800000 */
[----:B------:R-:W-:Y:S02]  /*5ee0*/  UIMAD UR8, UR42, UR7, URZ ;  /* 0x000000072a0872a4 */ /* 0x000fe4000f8e02ff */
[----:B------:R-:W-:Y:S03]  /*5ef0*/  UISETP.GE.AND UP0, UPT, UR6, UR4, UPT ;  /* 0x000000040600728c */ /* 0x000fe6000bf06270 */
[----:B------:R-:W-:Y:S01]  /*5f00*/  UMOV UR4, UR11 ;  /* 0x0000000b00047c82 */ /* 0x000fe20008000000 */
[----:B------:R-:W-:Y:S02]  /*5f10*/  UISETP.GE.OR UP0, UPT, UR5, UR8, UP0 ;  /* 0x000000080500728c */ /* 0x000fe40008706670 */
[----:B------:R-:W-:Y:S02]  /*5f20*/  USHF.R.U32.HI UR4, URZ, UR41, UR4 ;  /* 0x00000029ff047299 */ /* 0x000fe40008011604 */
[----:B------:R-:W-:Y:S02]  /*5f30*/  UIMAD.WIDE.U32 UR8, UR5, UR40, URZ ;  /* 0x00000028050872a5 */ /* 0x000fe4000f8e00ff */
[----:B------:R-:W-:Y:S02]  /*5f40*/  USEL UR11, UR6, UR4, !UP2 ;  /* 0x00000004060b7287 */ /* 0x000fe4000d000000 */
[----:B------:R-:W-:Y:S02]  /*5f50*/  UIADD3 UR8, UPT, UPT, -UR5, URZ, URZ ;  /* 0x000000ff05087290 */ /* 0x000fe4000fffe1ff */
[----:B------:R-:W-:Y:S01]  /*5f60*/  UIADD3 UR10, UPT, UPT, -UR11, URZ, URZ ;  /* 0x000000ff0b0a7290 */ /* 0x000fe2000fffe1ff */
[----:B------:R-:W-:Y:S01]  /*5f70*/  @!UP0 UMOV UR4, UR9 ;  /* 0x0000000900048c82 */ /* 0x000fe20008000000 */
[----:B------:R-:W-:Y:S02]  /*5f80*/  UIADD3 UR9, UPT, UPT, -UR6, URZ, URZ ;  /* 0x000000ff06097290 */ /* 0x000fe4000fffe1ff */
[----:B------:R-:W-:Y:S02]  /*5f90*/  @!UP0 USHF.R.U32.HI UR4, URZ, UR41, UR4 ;  /* 0x00000029ff048299 */ /* 0x000fe40008011604 */
[----:B------:R-:W-:Y:S02]  /*5fa0*/  UIMAD UR10, UR42, UR10, UR6 ;  /* 0x0000000a2a0a72a4 */ /* 0x000fe4000f8e0206 */
[----:B------:R-:W-:Y:S04]  /*5fb0*/  @!UP0 USEL UR4, UR5, UR4, !UP2 ;  /* 0x0000000405048287 */ /* 0x000fe8000d000000 */
[----:B------:R-:W-:Y:S02]  /*5fc0*/  @!UP0 UIMAD UR10, UR7, UR10, UR4 ;  /* 0x0000000a070a82a4 */ /* 0x000fe4000f8e0204 */
[----:B------:R-:W-:Y:S02]  /*5fd0*/  @!UP0 UIADD3 UR11, UPT, UPT, UR11, -UR4, URZ ;  /* 0x800000040b0b8290 */ /* 0x000fe4000fffe0ff */
[----:B------:R-:W-:Y:S02]  /*5fe0*/  UIMAD UR7, UR43, UR8, UR38 ;  /* 0x000000082b0772a4 */ /* 0x000fe4000f8e0226 */
[----:B------:R-:W-:Y:S02]  /*5ff0*/  @!UP0 UIMAD UR6, UR11, UR42, UR5 ;  /* 0x0000002a0b0682a4 */ /* 0x000fe4000f8e0205 */
[----:B------:R-:W-:Y:S01]  /*6000*/  UIMAD UR4, UR58, UR9, UR37 ;  /* 0x000000093a0472a4 */ /* 0x000fe2000f8e0225 */
[----:B------:R-:W-:Y:S02]  /*6010*/  @!UP0 UMOV UR5, UR10 ;  /* 0x0000000a00058c82 */ /* 0x000fe40008000000 */
[----:B------:R-:W-:Y:S02]  /*6020*/  UIMAD UR38, UR5, UR43, UR7 ;  /* 0x0000002b052672a4 */ /* 0x000fe4000f8e0207 */
[----:B------:R-:W-:Y:S11]  /*6030*/  UIMAD UR37, UR6, UR58, UR4 ;  /* 0x0000003a062572a4 */ /* 0x000ff6000f8e0204 */
[----:B------:R-:W-:Y:S01]  /*6040*/  @!UPT UIADD3 URZ, UPT, UPT, URZ, URZ, URZ ;  /* 0x000000fffffff290 */ /* 0x000fe2000fffe0ff */
.L_x_102:
[----:B------:R-:W-:Y:S01]  /*6050*/  UISETP.NE.AND UP0, UPT, UR39, 0x1, UPT ;  /* 0x000000012700788c */ /* 0x000fe2000bf05270 */
[----:B------:R-:W-:Y:S01]  /*6060*/  R2UR UR11, R102 ;  /* 0x00000000660b72ca */ /* 0x000fe200000e0000 */
[----:B------:R-:W-:Y:S01]  /*6070*/  USHF.L.U32 UR50, UR25, 0x7, URZ ;  /* 0x0000000719327899 */ /* 0x000fe200080006ff */
[----:B------:R-:W-:Y:S01]  /*6080*/  IADD3 R91, PT, PT, R91, 0x1, RZ ;  /* 0x000000015b5b7810 */ /* 0x000fe20007ffe0ff */
[----:B------:R-:W-:Y:S07]  /*6090*/  USHF.L.U32 UR49, UR26, 0x6, URZ ;  /* 0x000000061a317899 */ /* 0x000fee00080006ff */
[----:B------:R-:W1:Y:S01]  /*60a0*/  @!UP0 LDCU.128 UR12, c[0x0][0xb10] ;  /* 0x00016200ff0c87ac */ /* 0x000e620008000c00 */
[----:B------:R-:W2:Y:S01]  /*60b0*/  @!UP0 LDCU UR5, c[0x0][0xb0c] ;  /* 0x00016180ff0587ac */ /* 0x000ea20008000800 */
[----:B------:R-:W3:Y:S01]  /*60c0*/  @!UP0 LDCU UR10, c[0x0][0xb20] ;  /* 0x00016400ff0a87ac */ /* 0x000ee20008000800 */
[----:B-1----:R-:W-:Y:S02]  /*60d0*/  UIMAD.WIDE.U32 UR8, UR38, UR12, URZ ;  /* 0x0000000c260872a5 */ /* 0x002fe4000f8e00ff */
[----:B------:R-:W-:Y:S02]  /*60e0*/  UIMAD.WIDE.U32 UR6, UR37, UR15, URZ ;  /* 0x0000000f250672a5 */ /* 0x000fe4000f8e00ff */
[----:B------:R-:W-:Y:S03]  /*60f0*/  @!UP0 UISETP.NE.AND UP1, UPT, UR14, 0x1, UPT ;  /* 0x000000010e00888c */ /* 0x000fe6000bf25270 */
[----:B------:R-:W-:Y:S01]  /*6100*/  @!UP0 UMOV UR4, UR9 ;  /* 0x0000000900048c82 */ /* 0x000fe20008000000 */
[----:B--2---:R-:W-:Y:S02]  /*6110*/  @!UP0 UISETP.NE.AND UP2, UPT, UR5, 0x1, UPT ;  /* 0x000000010500888c */ /* 0x004fe4000bf45270 */
[----:B------:R-:W-:Y:S01]  /*6120*/  @!UP0 USHF.R.U32.HI UR4, URZ, UR13, UR4 ;  /* 0x0000000dff048299 */ /* 0x000fe20008011604 */
[----:B------:R-:W-:Y:S02]  /*6130*/  @!UP0 UMOV UR6, UR7 ;  /* 0x0000000700068c82 */ /* 0x000fe40008000000 */
[----:B---3--:R-:W-:Y:S02]  /*6140*/  @!UP0 USHF.R.U32.HI UR6, URZ, UR10, UR6 ;  /* 0x0000000aff068299 */ /* 0x008fe40008011606 */
[----:B------:R-:W-:Y:S02]  /*6150*/  @!UP0 USEL UR7, UR38, UR4, !UP2 ;  /* 0x0000000426078287 */ /* 0x000fe4000d000000 */
[----:B------:R-:W-:Y:S04]  /*6160*/  @!UP0 USEL UR6, UR37, UR6, !UP1 ;  /* 0x0000000625068287 */ /* 0x000fe8000c800000 */
[----:B------:R-:W-:Y:S02]  /*6170*/  @!UP0 UIADD3 UR4, UPT, UPT, -UR7, UR6, URZ ;  /* 0x0000000607048290 */ /* 0x000fe4000fffe1ff */
[----:B------:R-:W-:Y:S02]  /*6180*/  @!UP0 UIADD3 UR6, UPT, UPT, UR7, -UR6, URZ ;  /* 0x8000000607068290 */ /* 0x000fe4000fffe0ff */
[----:B------:R-:W-:Y:S02]  /*6190*/  @!UP0 UIMAD UR38, UR4, UR5, UR38 ;  /* 0x00000005042682a4 */ /* 0x000fe4000f8e0226 */
[----:B------:R-:W-:Y:S02]  /*61a0*/  @!UP0 UIMAD UR37, UR6, UR14, UR37 ;  /* 0x0000000e062582a4 */ /* 0x000fe4000f8e0225 */
[----:B------:R-:W-:Y:S09]  /*61b0*/  ULOP3.LUT UP0, URZ, UR11, 0x1b0, URZ, 0xc0, !UPT ;  /* 0x000001b00bff7892 */ /* 0x000ff2000f80c0ff */
[----:B------:R-:W-:Y:S05]  /*61c0*/  BRA.U !UP0, `(.L_x_103) ;  /* 0x00000001087c7547 */ /* 0x000fea000b800000 */
[----:B------:R-:W1:Y:S01]  /*61d0*/  LDCU.64 UR8, c[0x4][0x80] ;  /* 0x01001000ff0877ac */ /* 0x000e620008000a00 */
[----:B------:R-:W-:Y:S01]  /*61e0*/  MOV R2, 0x0 ;  /* 0x0000000000027802 */ /* 0x000fe20000000f00 */
[----:B------:R-:W-:Y:S02]  /*61f0*/  HFMA2 R12, -RZ, RZ, 0, 5.9604644775390625e-08 ;  /* 0x00000001ff0c7431 */ /* 0x000fe400000001ff */
[----:B------:R-:W-:Y:S01]  /*6200*/  IMAD.MOV.U32 R8, RZ, RZ, 0x70 ;  /* 0x00000070ff087424 */ /* 0x000fe200078e00ff */
[----:B------:R2:W3:Y:S01]  /*6210*/  LDC.64 R14, c[0x4][R2] ;  /* 0x01000000020e7b82 */ /* 0x0004e20000000a00 */
[----:B------:R-:W4:Y:S01]  /*6220*/  LDCU.64 UR6, c[0x4][0x88] ;  /* 0x01001100ff0677ac */ /* 0x000f220008000a00 */
[----:B------:R-:W-:Y:S01]  /*6230*/  IMAD.MOV.U32 R13, RZ, RZ, RZ ;  /* 0x000000ffff0d7224 */ /* 0x000fe200078e00ff */
[----:B------:R-:W2:Y:S01]  /*6240*/  LDCU.64 UR4, c[0x4][0x8] ;  /* 0x01000100ff0477ac */ /* 0x000ea20008000a00 */
[----:B-1----:R-:W-:Y:S01]  /*6250*/  MOV R5, UR9 ;  /* 0x0000000900057c02 */ /* 0x002fe20008000f00 */
[----:B------:R-:W-:Y:S01]  /*6260*/  IMAD.U32 R4, RZ, RZ, UR8 ;  /* 0x00000008ff047e24 */ /* 0x000fe2000f8e00ff */
[----:B----4-:R-:W-:Y:S01]  /*6270*/  MOV R7, UR7 ;  /* 0x0000000700077c02 */ /* 0x010fe20008000f00 */
[----:B------:R-:W-:Y:S01]  /*6280*/  IMAD.U32 R6, RZ, RZ, UR6 ;  /* 0x00000006ff067e24 */ /* 0x000fe2000f8e00ff */
[----:B--2---:R-:W-:Y:S01]  /*6290*/  MOV R11, UR5 ;  /* 0x00000005000b7c02 */ /* 0x004fe20008000f00 */
[----:B------:R-:W-:Y:S02]  /*62a0*/  IMAD.U32 R10, RZ, RZ, UR4 ;  /* 0x00000004ff0a7e24 */ /* 0x000fe4000f8e00ff */
[----:B------:R-:W-:Y:S07]  /*62b0*/  LEPC R20, `(.L_x_104) ;  /* 0x000000001014794e */ /* 0x000fee0000000000 */
[----:B---3-5:R-:W-:Y:S05]  /*62c0*/  CALL.ABS.NOINC R14 ;  /* 0x000000000e007343 */ /* 0x028fea0003c00000 */
.L_x_104:
[----:B------:R-:W1:Y:S01]  /*62d0*/  LDCU.64 UR8, c[0x4][0x80] ;  /* 0x01001000ff0877ac */ /* 0x000e620008000a00 */
[----:B------:R-:W2:Y:S01]  /*62e0*/  LDC.64 R2, c[0x4][R2] ;  /* 0x0100000002027b82 */ /* 0x000ea20000000a00 */
[----:B------:R-:W-:Y:S02]  /*62f0*/  HFMA2 R12, -RZ, RZ, 0, 5.9604644775390625e-08 ;  /* 0x00000001ff0c7431 */ /* 0x000fe400000001ff */
[----:B------:R-:W-:Y:S02]  /*6300*/  IMAD.MOV.U32 R8, RZ, RZ, 0x70 ;  /* 0x00000070ff087424 */ /* 0x000fe400078e00ff */
[----:B------:R-:W-:Y:S01]  /*6310*/  IMAD.MOV.U32 R13, RZ, RZ, RZ ;  /* 0x000000ffff0d7224 */ /* 0x000fe200078e00ff */
[----:B------:R-:W3:Y:S01]  /*6320*/  LDCU.64 UR6, c[0x4][0x88] ;  /* 0x01001100ff0677ac */ /* 0x000ee20008000a00 */
[----:B------:R-:W4:Y:S01]  /*6330*/  LDCU.64 UR4, c[0x4][0x8] ;  /* 0x01000100ff0477ac */ /* 0x000f220008000a00 */
[----:B-1----:R-:W-:Y:S02]  /*6340*/  MOV R4, UR8 ;  /* 0x0000000800047c02 */ /* 0x002fe40008000f00 */
[----:B------:R-:W-:Y:S02]  /*6350*/  MOV R5, UR9 ;  /* 0x0000000900057c02 */ /* 0x000fe40008000f00 */
[----:B---3--:R-:W-:Y:S01]  /*6360*/  MOV R7, UR7 ;  /* 0x0000000700077c02 */ /* 0x008fe20008000f00 */
[----:B------:R-:W-:Y:S01]  /*6370*/  IMAD.U32 R6, RZ, RZ, UR6 ;  /* 0x00000006ff067e24 */ /* 0x000fe2000f8e00ff */
[----:B----4-:R-:W-:Y:S01]  /*6380*/  MOV R11, UR5 ;  /* 0x00000005000b7c02 */ /* 0x010fe20008000f00 */
[----:B------:R-:W-:Y:S02]  /*6390*/  IMAD.U32 R10, RZ, RZ, UR4 ;  /* 0x00000004ff0a7e24 */ /* 0x000fe4000f8e00ff */
[----:B------:R-:W-:Y:S07]  /*63a0*/  LEPC R20, `(.L_x_103) ;  /* 0x000000001014794e */ /* 0x000fee0000000000 */
[----:B--2---:R-:W-:Y:S05]  /*63b0*/  CALL.ABS.NOINC R2 ;  /* 0x0000000002007343 */ /* 0x004fea0003c00000 */
.L_x_103:
[----:B------:R-:W-:Y:S02]  /*63c0*/  R2UR UR6, R88 ;  /* 0x00000000580672ca */ /* 0x000fe400000e0000 */
[----:B------:R-:W-:Y:S02]  /*63d0*/  R2UR UR5, R100 ;  /* 0x00000000640572ca */ /* 0x000fe400000e0000 */
[----:B------:R-:W-:Y:S02]  /*63e0*/  R2UR UR4, R99 ;  /* 0x00000000630472ca */ /* 0x000fe400000e0000 */
[----:B------:R-:W-:Y:S02]  /*63f0*/  ISETP.NE.U32.AND P4, PT, R78, RZ, PT ;  /* 0x000000ff4e00720c */ /* 0x000fe40003f85070 */
[----:B------:R-:W-:Y:S02]  /*6400*/  ISETP.NE.U32.AND P2, PT, RZ, UR60, PT ;  /* 0x0000003cff007c0c */ /* 0x000fe4000bf45070 */
[----:B------:R-:W-:Y:S02]  /*6410*/  ISETP.NE.AND.EX P4, PT, R79, RZ, PT, P4 ;  /* 0x000000ff4f00720c */ /* 0x000fe40003f85340 */
[----:B------:R-:W-:Y:S01]  /*6420*/  ISETP.NE.AND.EX P2, PT, RZ, UR61, PT, P2 ;  /* 0x0000003dff007c0c */ /* 0x000fe2000bf45320 */
[----:B------:R-:W-:Y:S02]  /*6430*/  UISETP.NE.AND UP2, UPT, UR6, URZ, UPT ;  /* 0x000000ff0600728c */ /* 0x000fe4000bf45270 */
[----:B------:R-:W-:Y:S04]  /*6440*/  UISETP.NE.U32.AND UP0, UPT, UR5, URZ, UPT ;  /* 0x000000ff0500728c */ /* 0x000fe8000bf05070 */
[----:B------:R-:W-:Y:S01]  /*6450*/  UISETP.NE.AND.EX UP1, UPT, UR4, URZ, UPT, UP0 ;  /* 0x000000ff0400728c */ /* 0x000fe2000bf25300 */
[----:B------:R-:W-:Y:S01]  /*6460*/  PLOP3.LUT P1, PT, PT, PT, UP2, 0x80, 0x8 ;  /* 0x000000000008781c */ /* 0x000fe20003f2f028 */
[----:B------:R-:W-:Y:S03]  /*6470*/  UPLOP3.LUT UP0, UPT, UPT, UPT, UPT, 0x40, 0x4 ;  /* 0x000000000004789c */ /* 0x000fe60003f0e870 */
[----:B------:R-:W-:Y:S06]  /*6480*/  @UP2 UPLOP3.LUT UP0, UPT, UPT, UPT, UP1, 0x80, 0x8 ;  /* 0x000000000008289c */ /* 0x000fec0003f0f010 */
[----:B------:R-:W-:Y:S01]  /*6490*/  PLOP3.LUT P0, PT, PT, PT, UP0, 0x80, 0x8 ;  /* 0x000000000008781c */ /* 0x000fe20003f0f008 */
[----:B------:R-:W-:Y:S01]  /*64a0*/  @!UPT UIADD3 URZ, UPT, UPT, URZ, URZ, URZ ;  /* 0x000000fffffff290 */ /* 0x000fe2000fffe0ff */
[----:B------:R-:W-:Y:S11]  /*64b0*/  BRA.U !UP1, `(.L_x_105) ;  /* 0x0000000109407547 */ /* 0x000ff6000b800000 */
[----:B------:R-:W-:Y:S01]  /*64c0*/  UISETP.NE.U32.AND UP0, UPT, UR60, URZ, UPT ;  /* 0x000000ff3c00728c */ /* 0x000fe2000bf05070 */
[----:B------:R-:W-:Y:S01]  /*64d0*/  R2UR UR6, R100 ;  /* 0x00000000640672ca */ /* 0x000fe200000e0000 */
[----:B------:R-:W1:Y:S01]  /*64e0*/  LDCU.64 UR8, c[0x0][0x358] ;  /* 0x00006b00ff0877ac */ /* 0x000e620008000a00 */
[----:B------:R-:W-:Y:S02]  /*64f0*/  HFMA2 R84, -RZ, RZ, 0, 5.9604644775390625e-08 ;  /* 0x00000001ff547431 */ /* 0x000fe400000001ff */
[----:B------:R-:W-:Y:S01]  /*6500*/  IMAD.MOV.U32 R0, RZ, RZ, 0x1 ;  /* 0x00000001ff007424 */ /* 0x000fe200078e00ff */
[----:B------:R-:W-:Y:S06]  /*6510*/  UISETP.NE.AND.EX UP0, UPT, UR61, URZ, UPT, UP0 ;  /* 0x000000ff3d00728c */ /* 0x000fec000bf05300 */
[----:B------:R-:W-:Y:S05]  /*6520*/  PLOP3.LUT P3, PT, PT, PT, UP0, 0x80, 0x8 ;  /* 0x000000000008781c */ /* 0x000fea0003f6f008 */
[----:B------:R-:W2:Y:S01]  /*6530*/  @UP0 LDCU.64 UR4, c[0x0][0x888] ;  /* 0x00011100ff0407ac */ /* 0x000ea20008000a00 */
[----:B------:R-:W-:Y:S07]  /*6540*/  @UP0 UIMAD UR6, UR36, UR6, URZ ;  /* 0x00000006240602a4 */ /* 0x000fee000f8e02ff */
[----:B------:R-:W-:Y:S01]  /*6550*/  @!P3 PRMT R84, R0, 0x7610, R84 ;  /* 0x000076100054b816 */ /* 0x000fe20000000054 */
[----:B--2---:R-:W-:Y:S06]  /*6560*/  @UP0 UIMAD.WIDE UR4, UR6, 0x4, UR4 ;  /* 0x00000004060408a5 */ /* 0x004fec000f8e0204 */
[----:B------:R-:W-:Y:S02]  /*6570*/  IMAD.U32 R2, RZ, RZ, UR4 ;  /* 0x00000004ff027e24 */ /* 0x000fe4000f8e00ff */
[----:B------:R-:W-:Y:S03]  /*6580*/  IMAD.U32 R3, RZ, RZ, UR5 ;  /* 0x00000005ff037e24 */ /* 0x000fe6000f8e00ff */
[----:B------:R-:W2:Y:S02]  /*6590*/  @!UP0 LDCU UR4, c[0x0][0x880] ;  /* 0x00011000ff0487ac */ /* 0x000ea40008000800 */
[----:B-1---5:R1:W5:Y:S02]  /*65a0*/  @P3 LDG.E R41, desc[UR8][R2.64] ;  /* 0x0000000802293981 */ /* 0x022364000c1e1900 */
[----:B-12---:R-:W-:Y:S02]  /*65b0*/  @!P3 MOV R41, UR4 ;  /* 0x000000040029bc02 */ /* 0x006fe40008000f00 */
.L_x_105:
[----:B------:R-:W-:Y:S05]  /*65c0*/  @!P4 BRA `(.L_x_106) ;  /* 0x000000000024c947 */ /* 0x000fea0003800000 */
[----:B------:R-:W-:Y:S01]  /*65d0*/  ISETP.NE.U32.AND P3, PT, R76, RZ, PT ;  /* 0x000000ff4c00720c */ /* 0x000fe20003f65070 */
[----:B------:R-:W1:Y:S03]  /*65e0*/  LDCU.64 UR4, c[0x0][0x358] ;  /* 0x00006b00ff0477ac */ /* 0x000e660008000a00 */
[----:B------:R-:W-:Y:S11]  /*65f0*/  ISETP.NE.AND.EX P3, PT, R77, RZ, PT, P3 ;  /* 0x000000ff4d00720c */ /* 0x000ff60003f65330 */
[----:B------:R-:W-:Y:S02]  /*6600*/  @!UPT UIADD3 URZ, UPT, UPT, URZ, URZ, URZ ;  /* 0x000000fffffff290 */ /* 0x000fe4000fffe0ff */
[----:B------:R-:W2:Y:S01]  /*6610*/  @P3 LDC.64 R2, c[0x0][0x8a8] ;  /* 0x00022a00ff023b82 */ /* 0x000ea20000000a00 */
[----:B------:R-:W-:Y:S04]  /*6620*/  @P3 IMAD R0, R78, UR36, RZ ;  /* 0x000000244e003c24 */ /* 0x000fe8000f8e02ff */
[----:B--2---:R-:W-:Y:S05]  /*6630*/  @P3 IMAD.WIDE R2, R0, 0x4, R2 ;  /* 0x0000000400023825 */ /* 0x004fea00078e0202 */
[----:B-1---5:R1:W5:Y:S02]  /*6640*/  @P3 LDG.E R38, desc[UR4][R2.64] ;  /* 0x0000000402263981 */ /* 0x022364000c1e1900 */
[----:B-1----:R-:W2:Y:S02]  /*6650*/  @!P3 LDC R38, c[0x0][0x8a0] ;  /* 0x00022800ff26bb82 */ /* 0x002ea40000000800 */
.L_x_106:
[----:B-----5:R-:W-:Y:S01]  /*6660*/  FSETP.NEU.AND P3, PT, R41, RZ, PT ;  /* 0x000000ff2900720b */ /* 0x020fe20003f6d000 */
[----:B------:R-:W-:Y:S01]  /*6670*/  ULOP3.LUT UR4, UR54, 0x1, URZ, 0x3c, !UPT ;  /* 0x0000000136047892 */ /* 0x000fe2000f8e3cff */
[----:B------:R-:W-:Y:S01]  /*6680*/  SEL R4, RZ, 0xffffffff, P2 ;  /* 0xffffffffff047807 */ /* 0x000fe20001000000 */
[----:B------:R-:W-:Y:S01]  /*6690*/  IMAD.U32 R110, RZ, RZ, UR46 ;  /* 0x0000002eff6e7e24 */ /* 0x000fe2000f8e00ff */
[----:B------:R-:W-:Y:S01]  /*66a0*/  @P1 LOP3.LUT P2, RZ, R84, 0xff, RZ, 0xc0, !PT ;  /* 0x000000ff54ff1812 */ /* 0x000fe2000784c0ff */
[----:B------:R-:W-:Y:S01]  /*66b0*/  IMAD.SHL.U32 R81, R93, 0x10, RZ ;  /* 0x000000105d517824 */ /* 0x000fe200078e00ff */
[----:B------:R-:W-:Y:S01]  /*66c0*/  @P1 SEL R3, RZ, 0xffffffff, P3 ;  /* 0xffffffffff031807 */ /* 0x000fe20001800000 */
[----:B------:R-:W-:Y:S01]  /*66d0*/  IMAD.U32 R111, RZ, RZ, UR4 ;  /* 0x00000004ff6f7e24 */ /* 0x000fe2000f8e00ff */
[----:B------:R-:W-:Y:S01]  /*66e0*/  LEA R89, R36, UR47, 0x3 ;  /* 0x0000002f24597c11 */ /* 0x000fe2000f8e18ff */
[----:B------:R-:W-:Y:S01]  /*66f0*/  IMAD.SHL.U32 R110, R110, 0x2000, RZ ;  /* 0x000020006e6e7824 */ /* 0x000fe200078e00ff */
[----:B------:R-:W-:Y:S01]  /*6700*/  @P0 SEL R3, R4, R3, !P2 ;  /* 0x0000000304030207 */ /* 0x000fe20005000000 */
[----:B------:R-:W-:Y:S01]  /*6710*/  IMAD.SHL.U32 R80, R92, 0x10, RZ ;  /* 0x000000105c507824 */ /* 0x000fe200078e00ff */
[----:B------:R-:W-:Y:S01]  /*6720*/  SHF.L.U32 R2, R95, 0x1f, RZ ;  /* 0x0000001f5f027819 */ /* 0x000fe200000006ff */
[----:B------:R-:W-:Y:S01]  /*6730*/  IMAD.IADD R82, R97, 0x1, R110 ;  /* 0x0000000161527824 */ /* 0x000fe200078e026e */
[----:B------:R-:W-:Y:S01]  /*6740*/  @P1 LOP3.LUT R3, R3, 0x1, RZ, 0xc0, !PT ;  /* 0x0000000103031812 */ /* 0x000fe200078ec0ff */
[----:B------:R-:W-:Y:S01]  /*6750*/  BSSY B1, `(.L_x_107) ;  /* 0x0000039000017945 */ /* 0x000fe20003800000 */
[----:B------:R-:W-:Y:S01]  /*6760*/  PLOP3.LUT P2, PT, PT, PT, UP1, 0x80, 0x8 ;  /* 0x000000000008781c */ /* 0x000fe20003f4f018 */
[----:B------:R-:W-:Y:S01]  /*6770*/  IMAD.IADD R83, R82, 0x1, R81 ;  /* 0x0000000152537824 */ /* 0x000fe200078e0251 */
[----:B------:R-:W-:Y:S01]  /*6780*/  ISETP.NE.U32.OR P5, PT, R3, 0x1, !P1 ;  /* 0x000000010300780c */ /* 0x000fe20004fa5470 */
[----:B------:R-:W-:Y:S01]  /*6790*/  IMAD.U32 R3, RZ, RZ, UR46 ;  /* 0x0000002eff037e24 */ /* 0x000fe2000f8e00ff */
[----:B------:R-:W-:Y:S01]  /*67a0*/  LOP3.LUT P4, R90, R84, 0xff, RZ, 0xc0, !PT ;  /* 0x000000ff545a7812 */ /* 0x000fe2000788c0ff */
[----:B------:R-:W-:Y:S01]  /*67b0*/  IMAD.MOV.U32 R109, RZ, RZ, 0x1 ;  /* 0x00000001ff6d7424 */ /* 0x000fe200078e00ff */
[----:B------:R-:W-:Y:S01]  /*67c0*/  P2R R108, PR, RZ, 0x20 ;  /* 0x00000020ff6c7803 */ /* 0x000fe20000000000 */
[----:B------:R-:W-:Y:S01]  /*67d0*/  IMAD R39, R36, 0x40, R37 ;  /* 0x0000004024277824 */ /* 0x000fe200078e0225 */
[----:B------:R-:W-:Y:S01]  /*67e0*/  LEA R0, R3, UR47, 0x3 ;  /* 0x0000002f03007c11 */ /* 0x000fe2000f8e18ff */
[----:B------:R-:W-:Y:S01]  /*67f0*/  IMAD.U32 R112, RZ, RZ, UR46 ;  /* 0x0000002eff707e24 */ /* 0x000fe2000f8e00ff */
[----:B------:R-:W-:Y:S02]  /*6800*/  SEL R3, RZ, 0xffffffff, P3 ;  /* 0xffffffffff037807 */ /* 0x000fe40001800000 */
[----:B------:R-:W-:Y:S02]  /*6810*/  CS2R R74, SRZ ;  /* 0x00000000004a7805 */ /* 0x000fe4000001ff00 */
[----:B------:R-:W-:Y:S02]  /*6820*/  CS2R R72, SRZ ;  /* 0x0000000000487805 */ /* 0x000fe4000001ff00 */
[----:B------:R-:W-:Y:S02]  /*6830*/  CS2R R66, SRZ ;  /* 0x0000000000427805 */ /* 0x000fe4000001ff00 */
[----:B------:R-:W-:Y:S02]  /*6840*/  @P2 SEL R3, R4, R3, !P4 ;  /* 0x0000000304032207 */ /* 0x000fe40006000000 */
[----:B------:R-:W-:Y:S02]  /*6850*/  CS2R R64, SRZ ;  /* 0x0000000000407805 */ /* 0x000fe4000001ff00 */
[----:B------:R-:W-:Y:S02]  /*6860*/  @P5 SHF.L.U32 R5, R111, 0x1f, RZ ;  /* 0x0000001f6f055819 */ /* 0x000fe400000006ff */
[----:B------:R-:W-:Y:S02]  /*6870*/  CS2R R58, SRZ ;  /* 0x00000000003a7805 */ /* 0x000fe4000001ff00 */
[----:B------:R-:W-:Y:S02]  /*6880*/  LOP3.LUT R3, R3, 0x1, RZ, 0xc0, !PT ;  /* 0x0000000103037812 */ /* 0x000fe400078ec0ff */
[----:B------:R-:W-:Y:S01]  /*6890*/  CS2R R56, SRZ ;  /* 0x0000000000387805 */ /* 0x000fe2000001ff00 */
[----:B------:R-:W1:Y:S01]  /*68a0*/  @P5 SYNCS.PHASECHK.TRANS64.TRYWAIT P1, [R0+URZ+0x50], R5 ;  /* 0x00005005000055a7 */ /* 0x000e6200080211ff */
[----:B------:R-:W-:Y:S02]  /*68b0*/  CS2R R50, SRZ ;  /* 0x0000000000327805 */ /* 0x000fe4000001ff00 */
[----:B------:R-:W-:Y:S02]  /*68c0*/  ISETP.NE.U32.AND P2, PT, R3, 0x1, PT ;  /* 0x000000010300780c */ /* 0x000fe40003f45070 */
[----:B------:R-:W-:Y:S01]  /*68d0*/  CS2R R48, SRZ ;  /* 0x0000000000307805 */ /* 0x000fe2000001ff00 */
[----:B------:R-:W-:Y:S01]  /*68e0*/  IMAD.IADD R47, R82, 0x1, R80 ;  /* 0x00000001522f7824 */ /* 0x000fe200078e0250 */
[----:B------:R-:W-:Y:S01]  /*68f0*/  P2R R113, PR, RZ, 0x4 ;  /* 0x00000004ff717803 */ /* 0x000fe20000000000 */
[----:B------:R-:W-:Y:S01]  /*6900*/  IMAD.IADD R46, R96, 0x1, R83 ;  /* 0x00000001602e7824 */ /* 0x000fe200078e0253 */
[----:B------:R3:W4:Y:S01]  /*6910*/  SYNCS.PHASECHK.TRANS64.TRYWAIT P0, [R89+URZ+0xb0], R2 ;  /* 0x0000b002590075a7 */ /* 0x00072200080011ff */
[----:B-1----:R-:W-:Y:S01]  /*6920*/  @P5 SEL R109, RZ, 0x1, !P1 ;  /* 0x00000001ff6d5807 */ /* 0x002fe20004800000 */
[----:B---3--:R-:W-:Y:S06]  /*6930*/  @!P5 BRA `(.L_x_108) ;  /* 0x000000000068d947 */ /* 0x008fec0003800000 */
[----:B------:R-:W-:Y:S01]  /*6940*/  ISETP.NE.AND P1, PT, R109, RZ, PT ;  /* 0x000000ff6d00720c */ /* 0x000fe20003f25270 */
[----:B------:R-:W-:Y:S01]  /*6950*/  BSSY B0, `(.L_x_109) ;  /* 0x000000d000007945 */ /* 0x000fe20003800000 */
[----:B------:R-:W-:Y:S02]  /*6960*/  CS2R R50, SRZ ;  /* 0x0000000000327805 */ /* 0x000fe4000001ff00 */
[----:B------:R-:W-:Y:S02]  /*6970*/  CS2R R48, SRZ ;  /* 0x0000000000307805 */ /* 0x000fe4000001ff00 */
[----:B------:R-:W-:Y:S02]  /*6980*/  CS2R R58, SRZ ;  /* 0x00000000003a7805 */ /* 0x000fe4000001ff00 */
[----:B------:R-:W-:Y:S02]  /*6990*/  CS2R R56, SRZ ;  /* 0x0000000000387805 */ /* 0x000fe4000001ff00 */
[----:B------:R-:W-:Y:S02]  /*69a0*/  CS2R R66, SRZ ;  /* 0x0000000000427805 */ /* 0x000fe4000001ff00 */
[----:B------:R-:W-:Y:S02]  /*69b0*/  CS2R R64, SRZ ;  /* 0x0000000000407805 */ /* 0x000fe4000001ff00 */
[----:B------:R-:W-:Y:S02]  /*69c0*/  CS2R R74, SRZ ;  /* 0x00000000004a7805 */ /* 0x000fe4000001ff00 */
[----:B------:R-:W-:Y:S01]  /*69d0*/  CS2R R72, SRZ ;  /* 0x0000000000487805 */ /* 0x000fe2000001ff00 */
[----:B------:R-:W-:Y:S06]  /*69e0*/  @P1 BRA `(.L_x_110) ;  /* 0x00000000000c1947 */ /* 0x000fec0003800000 */
[----:B------:R-:W-:Y:S04]  /*69f0*/  SHF.L.U32 R3, R111, 0x1f, RZ ;  /* 0x0000001f6f037819 */ /* 0x000fe800000006ff */
[----:B------:R-:W1:Y:S02]  /*6a00*/  SYNCS.PHASECHK.TRANS64.TRYWAIT P1, [R0+URZ+0x50], R3 ;  /* 0x00005003000075a7 */ /* 0x000e6400080211ff */
[----:B-1----:R-:W-:Y:S05]  /*6a10*/  @!P1 BRA `(.L_x_111) ;  /* 0x0000002400cc9947 */ /* 0x002fea0003800000 */
.L_x_110:
[----:B------:R-:W-:Y:S05]  /*6a20*/  BSYNC B0 ;  /* 0x0000000000007941 */ /* 0x000fea0003800000 */
.L_x_109:
[----:B------:R-:W-:Y:S01]  /*6a30*/  ISETP.NE.AND P1, PT, R113, RZ, PT ;  /* 0x000000ff7100720c */ /* 0x000fe20003f25270 */
[----:B------:R-:W-:Y:S04]  /*6a40*/  UIADD3 UR4, UPT, UPT, UR46, 0x1, URZ ;  /* 0x000000012e047890 */ /* 0x000fe8000fffe0ff */
[----:B------:R-:W-:Y:S04]  /*6a50*/  UISETP.NE.AND UP0, UPT, UR4, 0x3, UPT ;  /* 0x000000030400788c */ /* 0x000fe8000bf05270 */
[----:B------:R-:W-:Y:S02]  /*6a60*/  USEL UR5, URZ, 0x1, UP0 ;  /* 0x00000001ff057887 */ /* 0x000fe40008000000 */
[----:B------:R-:W-:Y:S02]  /*6a70*/  USEL UR4, UR4, URZ, UP0 ;  /* 0x000000ff04047287 */ /* 0x000fe40008000000 */
[----:B------:R3:W1:Y:S02]  /*6a80*/  @P1 LDS.128 R48, [R82] ;  /* 0x0000000052301984 */ /* 0x0006640000000c00 */
[----:B------:R-:W-:Y:S02]  /*6a90*/  LOP3.LUT R111, R111, UR5, RZ, 0x3c, !PT ;  /* 0x000000056f6f7c12 */ /* 0x000fe4000f8e3cff */
[----:B------:R3:W1:Y:S01]  /*6aa0*/  @P1 LDS.128 R56, [R83+0x10] ;  /* 0x0000100053381984 */ /* 0x0006620000000c00 */
[----:B------:R-:W-:Y:S03]  /*6ab0*/  IMAD.U32 R112, RZ, RZ, UR4 ;  /* 0x00000004ff707e24 */ /* 0x000fe6000f8e00ff */
[----:B------:R3:W1:Y:S04]  /*6ac0*/  @P1 LDS.128 R64, [R47+0x20] ;  /* 0x000020002f401984 */ /* 0x0006680000000c00 */
[----:B------:R3:W1:Y:S02]  /*6ad0*/  @P1 LDS.128 R72, [R46+0x10] ;  /* 0x000010002e481984 */ /* 0x0006640000000c00 */
.L_x_108:
[----:B------:R-:W-:Y:S05]  /*6ae0*/  BSYNC B1 ;  /* 0x0000000000017941 */ /* 0x000fea0003800000 */
.L_x_107:
[----:B-1----:R-:W-:Y:S04]  /*6af0*/  SHF.R.U32.HI R0, RZ, 0x15, R39 ;  /* 0x00000015ff007819 */ /* 0x002fe80000011627 */
[----:B------:R-:W-:Y:S01]  /*6b00*/  LOP3.LUT P1, RZ, R0, 0x3, R85, 0x48, !PT ;  /* 0x0000000300ff7812 */ /* 0x000fe20007824855 */
[----:B------:R-:W-:Y:S01]  /*6b10*/  @!UPT UIADD3 URZ, UPT, UPT, URZ, URZ, URZ ;  /* 0x000000fffffff290 */ /* 0x000fe2000fffe0ff */
[----:B----4-:R-:W-:Y:S11]  /*6b20*/  @P0 BRA `(.L_x_112) ;  /* 0x0000000000080947 */ /* 0x010ff60003800000 */
[----:B------:R-:W1:Y:S02]  /*6b30*/  SYNCS.PHASECHK.TRANS64.TRYWAIT P0, [R89+URZ+0xb0], R2 ;  /* 0x0000b002590075a7 */ /* 0x000e6400080011ff */
[----:B-1----:R-:W-:Y:S05]  /*6b40*/  @!P0 BRA `(.L_x_113) ;  /* 0x0000002400948947 */ /* 0x002fea0003800000 */
.L_x_112:
[----:B------:R-:W-:Y:S05]  /*6b50*/  @!P1 BRA `(.L_x_114) ;  /* 0x0000000000409947 */ /* 0x000fea0003800000 */
[----:B------:R-:W4:Y:S01]  /*6b60*/  LDCU.64 UR8, c[0x4][0x70] ;  /* 0x01000e00ff0877ac */ /* 0x000f220008000a00 */
[----:B------:R-:W-:Y:S01]  /*6b70*/  MOV R3, 0x0 ;  /* 0x0000000000037802 */ /* 0x000fe20000000f00 */
[----:B------:R-:W-:Y:S02]  /*6b80*/  HFMA2 R12, -RZ, RZ, 0, 5.9604644775390625e-08 ;  /* 0x00000001ff0c7431 */ /* 0x000fe400000001ff */
[----:B------:R-:W-:Y:S02]  /*6b90*/  IMAD.MOV.U32 R8, RZ, RZ, 0x192 ;  /* 0x00000192ff087424 */ /* 0x000fe400078e00ff */
[----:B------:R-:W-:Y:S01]  /*6ba0*/  IMAD.MOV.U32 R13, RZ, RZ, RZ ;  /* 0x000000ffff0d7224 */ /* 0x000fe200078e00ff */
[----:B------:R-:W5:Y:S01]  /*6bb0*/  LDCU.64 UR6, c[0x4][0x78] ;  /* 0x01000f00ff0677ac */ /* 0x000f620008000a00 */
[----:B-1----:R-:W1:Y:S01]  /*6bc0*/  LDC.64 R2, c[0x4][R3] ;  /* 0x0100000003027b82 */ /* 0x002e620000000a00 */
[----:B------:R-:W2:Y:S01]  /*6bd0*/  LDCU.64 UR4, c[0x4][0x10] ;  /* 0x01000200ff0477ac */ /* 0x000ea20008000a00 */
[----:B----4-:R-:W-:Y:S01]  /*6be0*/  MOV R5, UR9 ;  /* 0x0000000900057c02 */ /* 0x010fe20008000f00 */
[----:B------:R-:W-:Y:S01]  /*6bf0*/  IMAD.U32 R4, RZ, RZ, UR8 ;  /* 0x00000008ff047e24 */ /* 0x000fe2000f8e00ff */
[----:B-----5:R-:W-:Y:S01]  /*6c00*/  MOV R7, UR7 ;  /* 0x0000000700077c02 */ /* 0x020fe20008000f00 */
[----:B------:R-:W-:Y:S01]  /*6c10*/  IMAD.U32 R6, RZ, RZ, UR6 ;  /* 0x00000006ff067e24 */ /* 0x000fe2000f8e00ff */
[----:B--2---:R-:W-:Y:S01]  /*6c20*/  MOV R11, UR5 ;  /* 0x00000005000b7c02 */ /* 0x004fe20008000f00 */
[----:B------:R-:W-:Y:S02]  /*6c30*/  IMAD.U32 R10, RZ, RZ, UR4 ;  /* 0x00000004ff0a7e24 */ /* 0x000fe4000f8e00ff */
[----:B------:R-:W-:Y:S07]  /*6c40*/  LEPC R20, `(.L_x_114) ;  /* 0x000000001014794e */ /* 0x000fee0000000000 */
[----:B-1-3--:R-:W-:Y:S05]  /*6c50*/  CALL.ABS.NOINC R2 ;  /* 0x0000000002007343 */ /* 0x00afea0003c00000 */
.L_x_114:
[C---:B------:R-:W-:Y:S01]  /*6c60*/  SHF.L.U32 R40, R48.reuse, 0x10, RZ ;  /* 0x0000001030287819 */ /* 0x040fe200000006ff */
[----:B------:R-:W-:Y:S05]  /*6c70*/  WARPSYNC.ALL ;  /* 0x0000000000007948 */ /* 0x000fea0003800000 */
[----:B------:R-:W-:Y:S01]  /*6c80*/  R2UR UR4, R39 ;  /* 0x00000000270472ca */ /* 0x000fe200000e0000 */
[----:B------:R-:W-:Y:S01]  /*6c90*/  BSSY.RECONVERGENT B0, `(.L_x_115) ;  /* 0x0000087000007945 */ /* 0x000fe20003800200 */
[----:B------:R-:W-:Y:S02]  /*6ca0*/  LOP3.LUT R43, R48, 0xffff0000, RZ, 0xc0, !PT ;  /* 0xffff0000302b7812 */ /* 0x000fe400078ec0ff */
[----:B------:R-:W-:Y:S02]  /*6cb0*/  SHF.L.U32 R42, R49, 0x10, RZ ;  /* 0x00000010312a7819 */ /* 0x000fe400000006ff */
[----:B------:R-:W-:Y:S02]  /*6cc0*/  SHF.L.U32 R45, R51, 0x10, RZ ;  /* 0x00000010332d7819 */ /* 0x000fe400000006ff */
[----:B------:R-:W-:Y:S02]  /*6cd0*/  LOP3.LUT R44, R75, 0xffff0000, RZ, 0xc0, !PT ;  /* 0xffff00004b2c7812 */ /* 0x000fe400078ec0ff */
[----:B------:R-:W-:Y:S03]  /*6ce0*/  ISETP.NE.AND P0, PT, R98, RZ, PT ;  /* 0x000000ff6200720c */ /* 0x000fe60003f05270 */
[----:B------:R-:W2:Y:S02]  /*6cf0*/  LDTM.x32 R4, tmem[UR4] ;  /* 0x00000004000479ee */ /* 0x000ea400082c0000 */
[C---:B--2---:R-:W-:Y:S01]  /*6d00*/  FMUL R0, R38.reuse, R4 ;  /* 0x0000000426007220 */ /* 0x044fe20000400000 */
[C---:B-1----:R-:W-:Y:S01]  /*6d10*/  FMUL R2, R38.reuse, R5 ;  /* 0x0000000526027220 */ /* 0x042fe20000400000 */
[C---:B------:R-:W-:Y:S01]  /*6d20*/  FMUL R3, R38.reuse, R6 ;  /* 0x0000000626037220 */ /* 0x040fe20000400000 */
[----:B------:R-:W-:Y:S01]  /*6d30*/  FMUL R7, R38, R7 ;  /* 0x0000000726077220 */ /* 0x000fe20000400000 */
[----:B------:R-:W-:Y:S01]  /*6d40*/  FFMA R0, R41, R40, R0 ;  /* 0x0000002829007223 */ /* 0x000fe20000000000 */
[----:B------:R-:W-:Y:S01]  /*6d50*/  LOP3.LUT R40, R49, 0xffff0000, RZ, 0xc0, !PT ;  /* 0xffff000031287812 */ /* 0x000fe200078ec0ff */
[C---:B------:R-:W-:Y:S01]  /*6d60*/  FFMA R2, R41.reuse, R43, R2 ;  /* 0x0000002b29027223 */ /* 0x040fe20000000002 */
[C---:B------:R-:W-:Y:S01]  /*6d70*/  SHF.L.U32 R43, R50.reuse, 0x10, RZ ;  /* 0x00000010322b7819 */ /* 0x040fe200000006ff */
[C---:B------:R-:W-:Y:S01]  /*6d80*/  FFMA R3, R41.reuse, R42, R3 ;  /* 0x0000002a29037223 */ /* 0x040fe20000000003 */
[----:B------:R-:W-:Y:S01]  /*6d90*/  LOP3.LUT R42, R50, 0xffff0000, RZ, 0xc0, !PT ;  /* 0xffff0000322a7812 */ /* 0x000fe200078ec0ff */
[----:B------:R-:W-:Y:S01]  /*6da0*/  FMUL R4, R38, R8 ;  /* 0x0000000826047220 */ /* 0x000fe20000400000 */
[----:B------:R-:W-:Y:S01]  /*6db0*/  F2FP.BF16.F32.PACK_AB R52, R2, R0 ;  /* 0x000000000234723e */ /* 0x000fe200000010ff */
[----:B------:R-:W-:Y:S01]  /*6dc0*/  FFMA R7, R41, R40, R7 ;  /* 0x0000002829077223 */ /* 0x000fe20000000007 */
[----:B------:R-:W-:Y:S01]  /*6dd0*/  LOP3.LUT R40, R51, 0xffff0000, RZ, 0xc0, !PT ;  /* 0xffff000033287812 */ /* 0x000fe200078ec0ff */
[C---:B------:R-:W-:Y:S01]  /*6de0*/  FMUL R5, R38.reuse, R9 ;  /* 0x0000000926057220 */ /* 0x040fe20000400000 */
[C---:B------:R-:W-:Y:S01]  /*6df0*/  FMUL R6, R38.reuse, R10 ;  /* 0x0000000a26067220 */ /* 0x040fe20000400000 */
[----:B------:R-:W-:Y:S01]  /*6e00*/  FMUL R11, R38, R11 ;  /* 0x0000000b260b7220 */ /* 0x000fe20000400000 */
[----:B------:R-:W-:Y:S01]  /*6e10*/  F2FP.BF16.F32.PACK_AB R53, R7, R3 ;  /* 0x000000030735723e */ /* 0x000fe200000010ff */
[C---:B------:R-:W-:Y:S01]  /*6e20*/  FFMA R4, R41.reuse, R43, R4 ;  /* 0x0000002b29047223 */ /* 0x040fe20000000004 */
[C---:B------:R-:W-:Y:S01]  /*6e30*/  SHF.L.U32 R43, R56.reuse, 0x10, RZ ;  /* 0x00000010382b7819 */ /* 0x040fe200000006ff */
[----:B------:R-:W-:Y:S01]  /*6e40*/  FFMA R5, R41, R42, R5 ;  /* 0x0000002a29057223 */ /* 0x000fe20000000005 */
[----:B------:R-:W-:Y:S01]  /*6e50*/  LOP3.LUT R42, R57, 0xffff0000, RZ, 0xc0, !PT ;  /* 0xffff0000392a7812 */ /* 0x000fe200078ec0ff */
[----:B------:R-:W-:Y:S01]  /*6e60*/  FFMA R6, R41, R45, R6 ;  /* 0x0000002d29067223 */ /* 0x000fe20000000006 */
[----:B------:R-:W-:Y:S01]  /*6e70*/  SHF.L.U32 R45, R57, 0x10, RZ ;  /* 0x00000010392d7819 */ /* 0x000fe200000006ff */
[----:B------:R-:W-:Y:S01]  /*6e80*/  FFMA R11, R41, R40, R11 ;  /* 0x00000028290b7223 */ /* 0x000fe2000000000b */
[----:B------:R-:W-:Y:S01]  /*6e90*/  LOP3.LUT R40, R56, 0xffff0000, RZ, 0xc0, !PT ;  /* 0xffff000038287812 */ /* 0x000fe200078ec0ff */
[C---:B------:R-:W-:Y:S01]  /*6ea0*/  FMUL R8, R38.reuse, R12 ;  /* 0x0000000c26087220 */ /* 0x040fe20000400000 */
[----:B------:R-:W-:Y:S01]  /*6eb0*/  F2FP.BF16.F32.PACK_AB R54, R5, R4 ;  /* 0x000000040536723e */ /* 0x000fe200000010ff */
[C---:B------:R-:W-:Y:S01]  /*6ec0*/  FMUL R9, R38.reuse, R13 ;  /* 0x0000000d26097220 */ /* 0x040fe20000400000 */
[----:B------:R-:W-:Y:S01]  /*6ed0*/  F2FP.BF16.F32.PACK_AB R55, R11, R6 ;  /* 0x000000060b37723e */ /* 0x000fe200000010ff */
[C---:B------:R-:W-:Y:S01]  /*6ee0*/  FMUL R10, R38.reuse, R14 ;  /* 0x0000000e260a7220 */ /* 0x040fe20000400000 */
[----:B------:R-:W-:Y:S01]  /*6ef0*/  FMUL R15, R38, R15 ;  /* 0x0000000f260f7220 */ /* 0x000fe20000400000 */
[----:B------:R-:W-:Y:S01]  /*6f00*/  FFMA R8, R41, R43, R8 ;  /* 0x0000002b29087223 */ /* 0x000fe20000000008 */
[----:B------:R-:W-:Y:S01]  /*6f10*/  SHF.L.U32 R43, R59, 0x10, RZ ;  /* 0x000000103b2b7819 */ /* 0x000fe200000006ff */
[C---:B------:R-:W-:Y:S01]  /*6f20*/  FFMA R9, R41.reuse, R40, R9 ;  /* 0x0000002829097223 */ /* 0x040fe20000000009 */
[C---:B------:R-:W-:Y:S01]  /*6f30*/  SHF.L.U32 R40, R58.reuse, 0x10, RZ ;  /* 0x000000103a287819 */ /* 0x040fe200000006ff */
        /* <DEDUP_REMOVED lines=8> */
[----:B------:R-:W-:Y:S01]  /*6fc0*/  FMUL R14, R38, R18 ;  /* 0x00000012260e7220 */ /* 0x000fe20000400000 */
[----:B------:R-:W-:Y:S01]  /*6fd0*/  FFMA R12, R41, R40, R12 ;  /* 0x00000028290c7223 */ /* 0x000fe2000000000c */
[----:B------:R-:W-:Y:S01]  /*6fe0*/  LOP3.LUT R40, R59, 0xffff0000, RZ, 0xc0, !PT ;  /* 0xffff00003b287812 */ /* 0x000fe200078ec0ff */
[C---:B------:R-:W-:Y:S01]  /*6ff0*/  FFMA R13, R41.reuse, R42, R13 ;  /* 0x0000002a290d7223 */ /* 0x040fe2000000000d */
[----:B------:R-:W-:Y:S01]  /*7000*/  LOP3.LUT R42, R64, 0xffff0000, RZ, 0xc0, !PT ;  /* 0xffff0000402a7812 */ /* 0x000fe200078ec0ff */
[----:B------:R-:W-:Y:S01]  /*7010*/  FMUL R19, R38, R19 ;  /* 0x0000001326137220 */ /* 0x000fe20000400000 */
[----:B------:R-:W-:Y:S01]  /*7020*/  FFMA R14, R41, R43, R14 ;  /* 0x0000002b290e7223 */ /* 0x000fe2000000000e */
[----:B------:R-:W-:Y:S01]  /*7030*/  SHF.L.U32 R43, R64, 0x10, RZ ;  /* 0x00000010402b7819 */ /* 0x000fe200000006ff */
[----:B------:R1:W-:Y:S01]  /*7040*/  STS.128 [R82], R52 ;  /* 0x0000003452007388 */ /* 0x0003e20000000c00 */
[----:B------:R-:W-:Y:S01]  /*7050*/  F2FP.BF16.F32.PACK_AB R62, R13, R12 ;  /* 0x0000000c0d3e723e */ /* 0x000fe200000010ff */
[C---:B------:R-:W-:Y:S01]  /*7060*/  FMUL R16, R38.reuse, R20 ;  /* 0x0000001426107220 */ /* 0x040fe20000400000 */
        /* <DEDUP_REMOVED lines=8> */
[C---:B------:R-:W-:Y:S01]  /*70f0*/  FFMA R17, R41.reuse, R42, R17 ;  /* 0x0000002a29117223 */ /* 0x040fe20000000011 */
[----:B------:R-:W-:Y:S01]  /*7100*/  FFMA R18, R41, R45, R18 ;  /* 0x0000002d29127223 */ /* 0x000fe20000000012 */
[----:B------:R1:W-:Y:S01]  /*7110*/  STS.128 [R83+0x10], R60 ;  /* 0x0000103c53007388 */ /* 0x0003e20000000c00 */
[----:B------:R-:W-:Y:S01]  /*7120*/  SHF.L.U32 R45, R67, 0x10, RZ ;  /* 0x00000010432d7819 */ /* 0x000fe200000006ff */
[----:B------:R-:W-:Y:S01]  /*7130*/  FFMA R23, R41, R40, R23 ;  /* 0x0000002829177223 */ /* 0x000fe20000000017 */
[----:B------:R-:W-:Y:S01]  /*7140*/  LOP3.LUT R40, R66, 0xffff0000, RZ, 0xc0, !PT ;  /* 0xffff000042287812 */ /* 0x000fe200078ec0ff */
[C---:B------:R-:W-:Y:S01]  /*7150*/  FMUL R20, R38.reuse, R24 ;  /* 0x0000001826147220 */ /* 0x040fe20000400000 */
[----:B------:R-:W-:Y:S01]  /*7160*/  LOP3.LUT R42, R67, 0xffff0000, RZ, 0xc0, !PT ;  /* 0xffff0000432a7812 */ /* 0x000fe200078ec0ff */
[C---:B------:R-:W-:Y:S01]  /*7170*/  FMUL R21, R38.reuse, R25 ;  /* 0x0000001926157220 */ /* 0x040fe20000400000 */
[----:B------:R-:W-:Y:S01]  /*7180*/  F2FP.BF16.F32.PACK_AB R68, R17, R16 ;  /* 0x000000101144723e */ /* 0x000fe200000010ff */
[C---:B------:R-:W-:Y:S01]  /*7190*/  FMUL R22, R38.reuse, R26 ;  /* 0x0000001a26167220 */ /* 0x040fe20000400000 */
[----:B------:R-:W-:Y:S01]  /*71a0*/  FMUL R27, R38, R27 ;  /* 0x0000001b261b7220 */ /* 0x000fe20000400000 */
[C---:B------:R-:W-:Y:S01]  /*71b0*/  FFMA R20, R41.reuse, R43, R20 ;  /* 0x0000002b29147223 */ /* 0x040fe20000000014 */
[C---:B------:R-:W-:Y:S01]  /*71c0*/  FFMA R21, R41.reuse, R40, R21 ;  /* 0x0000002829157223 */ /* 0x040fe20000000015 */
[C---:B------:R-:W-:Y:S01]  /*71d0*/  FFMA R22, R41.reuse, R45, R22 ;  /* 0x0000002d29167223 */ /* 0x040fe20000000016 */
[----:B------:R-:W-:Y:S01]  /*71e0*/  FFMA R27, R41, R42, R27 ;  /* 0x0000002a291b7223 */ /* 0x000fe2000000001b */
[----:B------:R-:W-:Y:S01]  /*71f0*/  SHF.L.U32 R40, R72, 0x10, RZ ;  /* 0x0000001048287819 */ /* 0x000fe200000006ff */
[----:B------:R-:W-:Y:S01]  /*7200*/  FMUL R24, R38, R28 ;  /* 0x0000001c26187220 */ /* 0x000fe20000400000 */
[----:B------:R-:W-:Y:S01]  /*7210*/  LOP3.LUT R42, R72, 0xffff0000, RZ, 0xc0, !PT ;  /* 0xffff0000482a7812 */ /* 0x000fe200078ec0ff */
[C---:B------:R-:W-:Y:S01]  /*7220*/  FMUL R25, R38.reuse, R29 ;  /* 0x0000001d26197220 */ /* 0x040fe20000400000 */
[----:B------:R-:W-:Y:S01]  /*7230*/  SHF.L.U32 R43, R73, 0x10, RZ ;  /* 0x00000010492b7819 */ /* 0x000fe200000006ff */
[C---:B------:R-:W-:Y:S01]  /*7240*/  FMUL R26, R38.reuse, R30 ;  /* 0x0000001e261a7220 */ /* 0x040fe20000400000 */
[C---:B------:R-:W-:Y:S01]  /*7250*/  FFMA R24, R41.reuse, R40, R24 ;  /* 0x0000002829187223 */ /* 0x040fe20000000018 */
[----:B------:R-:W-:Y:S01]  /*7260*/  FFMA R25, R41, R42, R25 ;  /* 0x0000002a29197223 */ /* 0x000fe20000000019 */
[----:B------:R-:W-:Y:S01]  /*7270*/  LOP3.LUT R40, R73, 0xffff0000, RZ, 0xc0, !PT ;  /* 0xffff000049287812 */ /* 0x000fe200078ec0ff */
[----:B------:R-:W-:Y:S01]  /*7280*/  FFMA R26, R41, R43, R26 ;  /* 0x0000002b291a7223 */ /* 0x000fe2000000001a */
[----:B------:R-:W-:Y:S01]  /*7290*/  FMUL R31, R38, R31 ;  /* 0x0000001f261f7220 */ /* 0x000fe20000400000 */
[----:B------:R-:W-:Y:S01]  /*72a0*/  SHF.L.U32 R43, R74, 0x10, RZ ;  /* 0x000000104a2b7819 */ /* 0x000fe200000006ff */
[----:B------:R-:W-:Y:S01]  /*72b0*/  FMUL R28, R38, R32 ;  /* 0x00000020261c7220 */ /* 0x000fe20000400000 */
[----:B------:R-:W-:Y:S01]  /*72c0*/  LOP3.LUT R42, R74, 0xffff0000, RZ, 0xc0, !PT ;  /* 0xffff00004a2a7812 */ /* 0x000fe200078ec0ff */
[C---:B------:R-:W-:Y:S01]  /*72d0*/  FMUL R29, R38.reuse, R33 ;  /* 0x00000021261d7220 */ /* 0x040fe20000400000 */
[----:B------:R-:W-:Y:S01]  /*72e0*/  SHF.L.U32 R45, R75, 0x10, RZ ;  /* 0x000000104b2d7819 */ /* 0x000fe200000006ff */
[C---:B------:R-:W-:Y:S01]  /*72f0*/  FMUL R30, R38.reuse, R34 ;  /* 0x00000022261e7220 */ /* 0x040fe20000400000 */
[----:B------:R-:W-:Y:S01]  /*7300*/  FFMA R31, R41, R40, R31 ;  /* 0x00000028291f7223 */ /* 0x000fe2000000001f */
[----:B------:R-:W-:Y:S01]  /*7310*/  FMUL R35, R38, R35 ;  /* 0x0000002326237220 */ /* 0x000fe20000400000 */
[----:B------:R-:W-:Y:S01]  /*7320*/  F2FP.BF16.F32.PACK_AB R69, R23, R18 ;  /* 0x000000121745723e */ /* 0x000fe200000010ff */
[----:B------:R-:W-:Y:S01]  /*7330*/  FFMA R28, R41, R43, R28 ;  /* 0x0000002b291c7223 */ /* 0x000fe2000000001c */
[----:B------:R-:W-:Y:S01]  /*7340*/  F2FP.BF16.F32.PACK_AB R70, R21, R20 ;  /* 0x000000141546723e */ /* 0x000fe200000010ff */
[----:B------:R-:W-:Y:S01]  /*7350*/  FFMA R29, R41, R42, R29 ;  /* 0x0000002a291d7223 */ /* 0x000fe2000000001d */
[----:B------:R-:W-:Y:S01]  /*7360*/  F2FP.BF16.F32.PACK_AB R71, R27, R22 ;  /* 0x000000161b47723e */ /* 0x000fe200000010ff */
[C---:B------:R-:W-:Y:S01]  /*7370*/  FFMA R30, R41.reuse, R45, R30 ;  /* 0x0000002d291e7223 */ /* 0x040fe2000000001e */
[----:B------:R-:W-:Y:S01]  /*7380*/  FFMA R35, R41, R44, R35 ;  /* 0x0000002c29237223 */ /* 0x000fe20000000023 */
[----:B------:R-:W-:Y:S02]  /*7390*/  F2FP.BF16.F32.PACK_AB R104, R25, R24 ;  /* 0x000000181968723e */ /* 0x000fe400000010ff */
[----:B------:R1:W-:Y:S01]  /*73a0*/  STS.128 [R47+0x20], R68 ;  /* 0x000020442f007388 */ /* 0x0003e20000000c00 */
[----:B------:R-:W-:Y:S02]  /*73b0*/  F2FP.BF16.F32.PACK_AB R105, R31, R26 ;  /* 0x0000001a1f69723e */ /* 0x000fe400000010ff */
[----:B------:R-:W-:Y:S02]  /*73c0*/  F2FP.BF16.F32.PACK_AB R106, R29, R28 ;  /* 0x0000001c1d6a723e */ /* 0x000fe400000010ff */
[----:B------:R-:W-:Y:S05]  /*73d0*/  F2FP.BF16.F32.PACK_AB R107, R35, R30 ;  /* 0x0000001e236b723e */ /* 0x000fea00000010ff */
[----:B------:R1:W-:Y:S01]  /*73e0*/  STS.128 [R46+0x10], R104 ;  /* 0x000010682e007388 */ /* 0x0003e20000000c00 */
[----:B------:R-:W-:Y:S01]  /*73f0*/  @!PT LDS RZ, [RZ] ;  /* 0x00000000fffff984 */ /* 0x000fe20000000800 */
[----:B------:R-:W-:Y:S01]  /*7400*/  @!PT LDS RZ, [RZ] ;  /* 0x00000000fffff984 */ /* 0x000fe20000000800 */
[----:B------:R-:W-:Y:S01]  /*7410*/  @!PT LDS RZ, [RZ] ;  /* 0x00000000fffff984 */ /* 0x000fe20000000800 */
[----:B------:R-:W-:Y:S01]  /*7420*/  @!PT LDS RZ, [RZ] ;  /* 0x00000000fffff984 */ /* 0x000fe20000000800 */
[----:B------:R2:W-:Y:S07]  /*7430*/  MEMBAR.ALL.CTA ;  /* 0x0000000000007992 */ /* 0x0005ee0000008000 */
[----:B--2---:R-:W2:Y:S02]  /*7440*/  FENCE.VIEW.ASYNC.S ;  /* 0x00000000000073c6 */ /* 0x004ea40000000000 */
[----:B--2---:R-:W-:Y:S06]  /*7450*/  BAR.SYNC.DEFER_BLOCKING 0x1, 0x80 ;  /* 0x0042000000007b1d */ /* 0x004fec0000010000 */
[----:B------:R-:W-:Y:S05]  /*7460*/  @P0 BRA `(.L_x_116) ;  /* 0x0000000000240947 */ /* 0x000fea0003800000 */
[----:B------:R-:W2:Y:S01]  /*7470*/  LDCU.64 UR6, c[0x0][0x348] ;  /* 0x00006900ff0677ac */ /* 0x000ea20008000a00 */
[----:B------:R-:W-:Y:S01]  /*7480*/  R2UR UR5, R110 ;  /* 0x000000006e0572ca */ /* 0x000fe200000e0000 */
[----:B------:R-:W-:Y:S11]  /*7490*/  UMOV UR51, UR36 ;  /* 0x0000002400337c82 */ /* 0x000ff60008000000 */
[----:B------:R-:W-:Y:S01]  /*74a0*/  @!UPT UIADD3 URZ, UPT, UPT, URZ, URZ, URZ ;  /* 0x000000fffffff290 */ /* 0x000fe2000fffe0ff */
[----:B------:R-:W-:Y:S02]  /*74b0*/  UIADD3 UR48, UPT, UPT, UR47, 0x200, UR5 ;  /* 0x000002002f307890 */ /* 0x000fe4000fffe005 */
[----:B--2---:R-:W-:Y:S04]  /*74c0*/  UIADD3 UR4, UP0, UPT, UR6, 0x680, URZ ;  /* 0x0000068006047890 */ /* 0x004fe8000ff1e0ff */
[----:B------:R-:W-:Y:S09]  /*74d0*/  UIADD3.X UR5, UPT, UPT, URZ, UR7, URZ, UP0, !UPT ;  /* 0x00000007ff057290 */ /* 0x000ff200087fe4ff */
[----:B------:R2:W-:Y:S02]  /*74e0*/  UTMASTG.3D [UR48], [UR4] ;  /* 0x00000030040073b5 */ /* 0x0005e40008010000 */
[----:B--2---:R0:W-:Y:S02]  /*74f0*/  UTMACMDFLUSH ;  /* 0x00000000000079b7 */ /* 0x0041e40000000000 */
.L_x_116:
[----:B------:R-:W-:Y:S05]  /*7500*/  BSYNC.RECONVERGENT B0 ;  /* 0x0000000000007941 */ /* 0x000fea0003800200 */
.L_x_115:
[----:B------:R-:W-:Y:S01]  /*7510*/  UIADD3 UR44, UPT, UPT, UR46, 0x1, URZ ;  /* 0x000000012e2c7890 */ /* 0x000fe2000fffe0ff */
[----:B------:R-:W-:Y:S03]  /*7520*/  BSSY.RECONVERGENT B0, `(.L_x_117) ;  /* 0x0000005000007945 */ /* 0x000fe60003800200 */
[----:B------:R-:W-:Y:S04]  /*7530*/  UISETP.NE.AND UP0, UPT, UR44, 0x3, UPT ;  /* 0x000000032c00788c */ /* 0x000fe8000bf05270 */
[----:B------:R-:W-:Y:S01]  /*7540*/  USEL UR45, UR44, URZ, UP0 ;  /* 0x000000ff2c2d7287 */ /* 0x000fe20008000000 */
[----:B------:R-:W-:Y:S11]  /*7550*/  @P0 BRA `(.L_x_118) ;  /* 0x0000000000040947 */ /* 0x000ff60003800000 */
[----:B------:R-:W-:Y:S04]  /*7560*/  DEPBAR.LE SB0, 0x1 ;  /* 0x000080400000791a */ /* 0x000fe80000000000 */
.L_x_118:
[----:B------:R-:W-:Y:S05]  /*7570*/  BSYNC.RECONVERGENT B0 ;  /* 0x0000000000007941 */ /* 0x000fea0003800200 */
.L_x_117:
[----:B------:R-:W-:Y:S01]  /*7580*/  BAR.SYNC.DEFER_BLOCKING 0x1, 0x80 ;  /* 0x0042000000007b1d */ /* 0x000fe20000010000 */
[----:B------:R-:W-:Y:S01]  /*7590*/  ISETP.NE.AND P1, PT, R108, RZ, PT ;  /* 0x000000ff6c00720c */ /* 0x000fe20003f25270 */
[----:B------:R-:W-:Y:S01]  /*75a0*/  UISETP.NE.AND UP0, UPT, UR53, URZ, UPT ;  /* 0x000000ff3500728c */ /* 0x000fe2000bf05270 */
[----:B------:R-:W-:Y:S11]  /*75b0*/  LEA R2, R112, UR47, 0x3 ;  /* 0x0000002f70027c11 */ /* 0x000ff6000f8e18ff */
[----:B------:R-:W-:Y:S01]  /*75c0*/  @P1 SHF.L.U32 R3, R111, 0x1f, RZ ;  /* 0x0000001f6f031819 */ /* 0x000fe200000006ff */
[----:B------:R-:W-:Y:S06]  /*75d0*/  BRA.U !UP0, `(.L_x_119) ;  /* 0x0000000108247547 */ /* 0x000fec000b800000 */
[----:B------:R-:W-:Y:S01]  /*75e0*/  IMAD.U32 R5, RZ, RZ, UR52 ;  /* 0x00000034ff057e24 */ /* 0x000fe2000f8e00ff */
[----:B------:R-:W-:Y:S01]  /*75f0*/  MOV R0, UR55 ;  /* 0x0000003700007c02 */ /* 0x000fe20008000f00 */
[----:B------:R-:W-:Y:S03]  /*7600*/  UIADD3 UR4, UPT, UPT, UR52, 0x1, URZ ;  /* 0x0000000134047890 */ /* 0x000fe6000fffe0ff */
[----:B------:R-:W-:Y:S01]  /*7610*/  @P1 LEA R5, R5, UR47, 0x3 ;  /* 0x0000002f05051c11 */ /* 0x000fe2000f8e18ff */
[----:B------:R-:W-:Y:S04]  /*7620*/  UISETP.NE.AND UP0, UPT, UR4, 0x3, UPT ;  /* 0x000000030400788c */ /* 0x000fe8000bf05270 */
[----:B------:R-:W-:Y:S01]  /*7630*/  @P1 VIADD R5, R5, 0x68 ;  /* 0x0000006805051836 */ /* 0x000fe20000000000 */
[----:B------:R-:W-:Y:S04]  /*7640*/  USEL UR52, UR4, URZ, UP0 ;  /* 0x000000ff04347287 */ /* 0x000fe80008000000 */
[----:B------:R-:W-:Y:S04]  /*7650*/  @P1 PRMT R0, R0, 0x654, R5 ;  /* 0x0000065400001816 */ /* 0x000fe80000000005 */
[----:B------:R2:W-:Y:S04]  /*7660*/  @P1 SYNCS.ARRIVE.TRANS64.RED.A1T0 RZ, [R0+URZ], RZ ;  /* 0x000000ff00ff19a7 */ /* 0x0005e800081004ff */
.L_x_119:
[----:B------:R-:W4:Y:S01]  /*7670*/  @P1 SYNCS.PHASECHK.TRANS64.TRYWAIT P0, [R2+URZ+0x50], R3 ;  /* 0x00005003020015a7 */ /* 0x000f2200080011ff */
[----:B------:R-:W-:Y:S01]  /*7680*/  BSSY B1, `(.L_x_120) ;  /* 0x0000015000017945 */ /* 0x000fe20003800000 */
[----:B----4-:R-:W-:Y:S03]  /*7690*/  @P1 SEL R109, RZ, 0x1, !P0 ;  /* 0x00000001ff6d1807 */ /* 0x010fe60004000000 */
[----:B------:R-:W-:Y:S05]  /*76a0*/  @!P1 BRA `(.L_x_121) ;  /* 0x0000000000489947 */ /* 0x000fea0003800000 */
[----:B------:R-:W-:Y:S01]  /*76b0*/  ISETP.NE.AND P1, PT, R113, RZ, PT ;  /* 0x000000ff7100720c */ /* 0x000fe20003f25270 */
[----:B------:R-:W-:Y:S01]  /*76c0*/  BSSY B0, `(.L_x_122) ;  /* 0x000000a000007945 */ /* 0x000fe20003800000 */
[----:B------:R-:W-:Y:S11]  /*76d0*/  ISETP.NE.AND P0, PT, R109, RZ, PT ;  /* 0x000000ff6d00720c */ /* 0x000ff60003f05270 */
[----:B------:R-:W-:Y:S04]  /*76e0*/  @P1 IMAD R112, R112, 0x2000, R97 ;  /* 0x0000200070701824 */ /* 0x000fe800078e0261 */
[----:B------:R-:W-:Y:S01]  /*76f0*/  @P1 IMAD.IADD R5, R81, 0x1, R112 ;  /* 0x0000000151051824 */ /* 0x000fe200078e0270 */
[----:B------:R-:W-:Y:S03]  /*7700*/  @P1 IADD3 R3, PT, PT, R80, R112, RZ ;  /* 0x0000007050031210 */ /* 0x000fe60007ffe0ff */
[----:B--2---:R-:W-:Y:S01]  /*7710*/  @P1 IMAD.IADD R0, R96, 0x1, R5 ;  /* 0x0000000160001824 */ /* 0x004fe200078e0205 */
[----:B------:R-:W-:Y:S06]  /*7720*/  @P0 BRA `(.L_x_123) ;  /* 0x00000000000c0947 */ /* 0x000fec0003800000 */
[----:B------:R-:W-:Y:S04]  /*7730*/  SHF.L.U32 R111, R111, 0x1f, RZ ;  /* 0x0000001f6f6f7819 */ /* 0x000fe800000006ff */
[----:B------:R-:W2:Y:S02]  /*7740*/  SYNCS.PHASECHK.TRANS64.TRYWAIT P0, [R2+URZ+0x50], R111 ;  /* 0x0000506f020075a7 */ /* 0x000ea400080011ff */
[----:B--2---:R-:W-:Y:S05]  /*7750*/  @!P0 BRA `(.L_x_124) ;  /* 0x0000001800a48947 */ /* 0x004fea0003800000 */
.L_x_123:
[----:B------:R-:W-:Y:S05]  /*7760*/  BSYNC B0 ;  /* 0x0000000000007941 */ /* 0x000fea0003800000 */
.L_x_122:
[----:B------:R-:W-:Y:S11]  /*7770*/  ISETP.NE.AND P0, PT, R113, RZ, PT ;  /* 0x000000ff7100720c */ /* 0x000ff60003f05270 */
[----:B------:R-:W-:Y:S02]  /*7780*/  @!UPT UIADD3 URZ, UPT, UPT, URZ, URZ, URZ ;  /* 0x000000fffffff290 */ /* 0x000fe4000fffe0ff */
[----:B------:R4:W1:Y:S04]  /*7790*/  @P0 LDS.128 R48, [R112] ;  /* 0x0000000070300984 */ /* 0x0008680000000c00 */
[----:B------:R4:W1:Y:S04]  /*77a0*/  @P0 LDS.128 R64, [R3+0x20] ;  /* 0x0000200003400984 */ /* 0x0008680000000c00 */
[----:B------:R4:W1:Y:S04]  /*77b0*/  @P0 LDS.128 R56, [R5+0x10] ;  /* 0x0000100005380984 */ /* 0x0008680000000c00 */
[----:B------:R4:W1:Y:S02]  /*77c0*/  @P0 LDS.128 R72, [R0+0x10] ;  /* 0x0000100000480984 */ /* 0x0008640000000c00 */
.L_x_121:
[----:B------:R-:W-:Y:S05]  /*77d0*/  BSYNC B1 ;  /* 0x0000000000017941 */ /* 0x000fea0003800000 */
.L_x_120:
[----:B--2-4-:R-:W-:Y:S05]  /*77e0*/  VIADD R0, R39, 0x20 ;  /* 0x0000002027007836 */ /* 0x014fea0000000000 */
[----:B------:R-:W-:Y:S04]  /*77f0*/  SHF.R.U32.HI R0, RZ, 0x15, R0 ;  /* 0x00000015ff007819 */ /* 0x000fe80000011600 */
[----:B------:R-:W-:Y:S11]  /*7800*/  LOP3.LUT P0, RZ, R0, 0x3, R85, 0x48, !PT ;  /* 0x0000000300ff7812 */ /* 0x000ff60007804855 */
[----:B------:R-:W-:Y:S02]  /*7810*/  @!UPT UIADD3 URZ, UPT, UPT, URZ, URZ, URZ ;  /* 0x000000fffffff290 */ /* 0x000fe4000fffe0ff */
[----:B------:R-:W-:Y:S05]  /*7820*/  @!P0 BRA `(.L_x_125) ;  /* 0x0000000000408947 */ /* 0x000fea0003800000 */
[----:B------:R-:W2:Y:S01]  /*7830*/  LDCU.64 UR8, c[0x4][0x70] ;  /* 0x01000e00ff0877ac */ /* 0x000ea20008000a00 */
[----:B------:R-:W-:Y:S01]  /*7840*/  MOV R3, 0x0 ;  /* 0x0000000000037802 */ /* 0x000fe20000000f00 */
[----:B------:R-:W-:Y:S02]  /*7850*/  HFMA2 R12, -RZ, RZ, 0, 5.9604644775390625e-08 ;  /* 0x00000001ff0c7431 */ /* 0x000fe400000001ff */
[----:B------:R-:W-:Y:S02]  /*7860*/  IMAD.MOV.U32 R8, RZ, RZ, 0x192 ;  /* 0x00000192ff087424 */ /* 0x000fe400078e00ff */
[----:B------:R-:W-:Y:S01]  /*7870*/  IMAD.MOV.U32 R13, RZ, RZ, RZ ;  /* 0x000000ffff0d7224 */ /* 0x000fe200078e00ff */
[----:B------:R-:W4:Y:S01]  /*7880*/  LDCU.64 UR6, c[0x4][0x78] ;  /* 0x01000f00ff0677ac */ /* 0x000f220008000a00 */
[----:B------:R-:W1:Y:S01]  /*7890*/  LDC.64 R2, c[0x4][R3] ;  /* 0x0100000003027b82 */ /* 0x000e620000000a00 */
[----:B------:R-:W5:Y:S01]  /*78a0*/  LDCU.64 UR4, c[0x4][0x10] ;  /* 0x01000200ff0477ac */ /* 0x000f620008000a00 */
[----:B--2---:R-:W-:Y:S01]  /*78b0*/  MOV R5, UR9 ;  /* 0x0000000900057c02 */ /* 0x004fe20008000f00 */
[----:B------:R-:W-:Y:S01]  /*78c0*/  IMAD.U32 R4, RZ, RZ, UR8 ;  /* 0x00000008ff047e24 */ /* 0x000fe2000f8e00ff */
[----:B----4-:R-:W-:Y:S01]  /*78d0*/  MOV R7, UR7 ;  /* 0x0000000700077c02 */ /* 0x010fe20008000f00 */
[----:B------:R-:W-:Y:S01]  /*78e0*/  IMAD.U32 R6, RZ, RZ, UR6 ;  /* 0x00000006ff067e24 */ /* 0x000fe2000f8e00ff */
[----:B-----5:R-:W-:Y:S01]  /*78f0*/  MOV R11, UR5 ;  /* 0x00000005000b7c02 */ /* 0x020fe20008000f00 */
[----:B------:R-:W-:Y:S02]  /*7900*/  IMAD.U32 R10, RZ, RZ, UR4 ;  /* 0x00000004ff0a7e24 */ /* 0x000fe4000f8e00ff */
[----:B------:R-:W-:Y:S07]  /*7910*/  LEPC R20, `(.L_x_125) ;  /* 0x000000001014794e */ /* 0x000fee0000000000 */
[----:B-1-3--:R-:W-:Y:S05]  /*7920*/  CALL.ABS.NOINC R2 ;  /* 0x0000000002007343 */ /* 0x00afea0003c00000 */
.L_x_125:
[----:B------:R-:W-:Y:S01]  /*7930*/  ISETP.NE.AND P0, PT, R98, RZ, PT ;  /* 0x000000ff6200720c */ /* 0x000fe20003f05270 */
[----:B------:R-:W-:Y:S05]  /*7940*/  WARPSYNC.ALL ;  /* 0x0000000000007948 */ /* 0x000fea0003800000 */
[----:B------:R-:W-:Y:S01]  /*7950*/  R2UR UR4, R39 ;  /* 0x00000000270472ca */ /* 0x000fe200000e0000 */
[----:B------:R-:W-:Y:S01]  /*7960*/  BSSY.RECONVERGENT B0, `(.L_x_126) ;  /* 0x0000090000007945 */ /* 0x000fe20003800200 */
[C---:B-1----:R-:W-:Y:S02]  /*7970*/  SHF.L.U32 R40, R48.reuse, 0x10, RZ ;  /* 0x0000001030287819 */ /* 0x042fe400000006ff */
[----:B------:R-:W-:Y:S02]  /*7980*/  LOP3.LUT R42, R48, 0xffff0000, RZ, 0xc0, !PT ;  /* 0xffff0000302a7812 */ /* 0x000fe400078ec0ff */
[C---:B------:R-:W-:Y:S02]  /*7990*/  SHF.L.U32 R43, R49.reuse, 0x10, RZ ;  /* 0x00000010312b7819 */ /* 0x040fe400000006ff */
[----:B------:R-:W-:Y:S02]  /*79a0*/  LOP3.LUT R44, R49, 0xffff0000, RZ, 0xc0, !PT ;  /* 0xffff0000312c7812 */ /* 0x000fe400078ec0ff */
[C---:B------:R-:W-:Y:S02]  /*79b0*/  SHF.L.U32 R45, R50.reuse, 0x10, RZ ;  /* 0x00000010322d7819 */ /* 0x040fe400000006ff */
[----:B---3--:R-:W-:Y:S01]  /*79c0*/  LOP3.LUT R46, R50, 0xffff0000, RZ, 0xc0, !PT ;  /* 0xffff0000322e7812 */ /* 0x008fe200078ec0ff */
[----:B------:R-:W1:Y:S01]  /*79d0*/  LDTM.x32 R4, tmem[UR4+0x20] ;  /* 0x00002004000479ee */ /* 0x000e6200082c0000 */
[C---:B------:R-:W-:Y:S01]  /*79e0*/  SHF.L.U32 R47, R51.reuse, 0x10, RZ ;  /* 0x00000010332f7819 */ /* 0x040fe200000006ff */
[----:B------:R-:W-:Y:S01]  /*79f0*/  USHF.L.U32 UR4, UR45, 0xd, URZ ;  /* 0x0000000d2d047899 */ /* 0x000fe200080006ff */
[----:B------:R-:W-:Y:S01]  /*7a00*/  LOP3.LUT R48, R51, 0xffff0000, RZ, 0xc0, !PT ;  /* 0xffff000033307812 */ /* 0x000fe200078ec0ff */
[----:B------:R-:W-:Y:S01]  /*7a10*/  NOP ;  /* 0x0000000000007918 */ /* 0x000fe20000000000 */
[C---:B------:R-:W-:Y:S02]  /*7a20*/  SHF.L.U32 R49, R56.reuse, 0x10, RZ ;  /* 0x0000001038317819 */ /* 0x040fe400000006ff */
[----:B------:R-:W-:Y:S02]  /*7a30*/  LOP3.LUT R51, R56, 0xffff0000, RZ, 0xc0, !PT ;  /* 0xffff000038337812 */ /* 0x000fe400078ec0ff */
[C---:B------:R-:W-:Y:S02]  /*7a40*/  SHF.L.U32 R50, R57.reuse, 0x10, RZ ;  /* 0x0000001039327819 */ /* 0x040fe400000006ff */
[----:B------:R-:W-:Y:S02]  /*7a50*/  LOP3.LUT R52, R57, 0xffff0000, RZ, 0xc0, !PT ;  /* 0xffff000039347812 */ /* 0x000fe400078ec0ff */
[----:B------:R-:W-:Y:S02]  /*7a60*/  IADD3 R110, PT, PT, R97, UR4, RZ ;  /* 0x00000004616e7c10 */ /* 0x000fe4000fffe0ff */
[C---:B------:R-:W-:Y:S02]  /*7a70*/  SHF.L.U32 R53, R58.reuse, 0x10, RZ ;  /* 0x000000103a357819 */ /* 0x040fe400000006ff */
[----:B------:R-:W-:Y:S02]  /*7a80*/  LOP3.LUT R54, R58, 0xffff0000, RZ, 0xc0, !PT ;  /* 0xffff00003a367812 */ /* 0x000fe400078ec0ff */
[----:B------:R-:W-:Y:S02]  /*7a90*/  SHF.L.U32 R55, R59, 0x10, RZ ;  /* 0x000000103b377819 */ /* 0x000fe400000006ff */
[----:B------:R-:W-:Y:S02]  /*7aa0*/  IADD3 R89, PT, PT, R89, 0xd0, RZ ;  /* 0x000000d059597810 */ /* 0x000fe40007ffe0ff */
[----:B------:R-:W-:Y:S01]  /*7ab0*/  LOP3.LUT R56, R59, 0xffff0000, RZ, 0xc0, !PT ;  /* 0xffff00003b387812 */ /* 0x000fe200078ec0ff */
[C---:B-1----:R-:W-:Y:S01]  /*7ac0*/  FMUL R4, R38.reuse, R4 ;  /* 0x0000000426047220 */ /* 0x042fe20000400000 */
[----:B------:R-:W-:Y:S01]  /*7ad0*/  IADD3 R109, PT, PT, R81, R110, RZ ;  /* 0x0000006e516d7210 */ /* 0x000fe20007ffe0ff */
[----:B------:R-:W-:Y:S01]  /*7ae0*/  FMUL R5, R38, R5 ;  /* 0x0000000526057220 */ /* 0x000fe20000400000 */
[----:B------:R-:W-:Y:S01]  /*7af0*/  SHF.L.U32 R57, R64, 0x10, RZ ;  /* 0x0000001040397819 */ /* 0x000fe200000006ff */
[----:B------:R-:W-:Y:S01]  /*7b00*/  FMUL R6, R38, R6 ;  /* 0x0000000626067220 */ /* 0x000fe20000400000 */
[----:B------:R-:W-:Y:S01]  /*7b10*/  IADD3 R110, PT, PT, R80, R110, RZ ;  /* 0x0000006e506e7210 */ /* 0x000fe20007ffe0ff */
[----:B------:R-:W-:Y:S01]  /*7b20*/  FMUL R7, R38, R7 ;  /* 0x0000000726077220 */ /* 0x000fe20000400000 */
[----:B------:R-:W-:Y:S01]  /*7b30*/  LOP3.LUT R58, R64, 0xffff0000, RZ, 0xc0, !PT ;  /* 0xffff0000403a7812 */ /* 0x000fe200078ec0ff */
[----:B------:R-:W-:Y:S01]  /*7b40*/  FFMA R4, R41, R40, R4 ;  /* 0x0000002829047223 */ /* 0x000fe20000000004 */
[----:B------:R-:W-:Y:S01]  /*7b50*/  SHF.L.U32 R59, R65, 0x10, RZ ;  /* 0x00000010413b7819 */ /* 0x000fe200000006ff */
[C---:B------:R-:W-:Y:S01]  /*7b60*/  FMUL R8, R38.reuse, R8 ;  /* 0x0000000826087220 */ /* 0x040fe20000400000 */
[----:B------:R-:W-:Y:S01]  /*7b70*/  LOP3.LUT R89, R89, 0xfefffff8, RZ, 0xc0, !PT ;  /* 0xfefffff859597812 */ /* 0x000fe200078ec0ff */
[----:B------:R-:W-:Y:S01]  /*7b80*/  FFMA R5, R41, R42, R5 ;  /* 0x0000002a29057223 */ /* 0x000fe20000000005 */
[----:B------:R-:W-:Y:S01]  /*7b90*/  LOP3.LUT R60, R65, 0xffff0000, RZ, 0xc0, !PT ;  /* 0xffff0000413c7812 */ /* 0x000fe200078ec0ff */
[----:B------:R-:W-:Y:S01]  /*7ba0*/  FMUL R9, R38, R9 ;  /* 0x0000000926097220 */ /* 0x000fe20000400000 */
[----:B------:R-:W-:Y:S01]  /*7bb0*/  SHF.L.U32 R61, R66, 0x10, RZ ;  /* 0x00000010423d7819 */ /* 0x000fe200000006ff */
[----:B------:R1:W-:Y:S01]  /*7bc0*/  SYNCS.ARRIVE.TRANS64.RED.A1T0 RZ, [R89+URZ], RZ ;  /* 0x000000ff59ff79a7 */ /* 0x0003e200081004ff */
[----:B------:R-:W-:Y:S01]  /*7bd0*/  F2FP.BF16.F32.PACK_AB R80, R5, R4 ;  /* 0x000000040550723e */ /* 0x000fe200000010ff */
[C---:B------:R-:W-:Y:S01]  /*7be0*/  FFMA R6, R41.reuse, R43, R6 ;  /* 0x0000002b29067223 */ /* 0x040fe20000000006 */
[----:B------:R-:W-:Y:S01]  /*7bf0*/  IADD3 R111, PT, PT, R96, R109, RZ ;  /* 0x0000006d606f7210 */ /* 0x000fe20007ffe0ff */
[C---:B------:R-:W-:Y:S01]  /*7c00*/  FFMA R7, R41.reuse, R44, R7 ;  /* 0x0000002c29077223 */ /* 0x040fe20000000007 */
[C---:B------:R-:W-:Y:S01]  /*7c10*/  FFMA R8, R41.reuse, R45, R8 ;  /* 0x0000002d29087223 */ /* 0x040fe20000000008 */
[----:B------:R-:W-:Y:S01]  /*7c20*/  FFMA R9, R41, R46, R9 ;  /* 0x0000002e29097223 */ /* 0x000fe20000000009 */
[----:B------:R-:W-:Y:S01]  /*7c30*/  FMUL R10, R38, R10 ;  /* 0x0000000a260a7220 */ /* 0x000fe20000400000 */
[----:B------:R-:W-:Y:S01]  /*7c40*/  LOP3.LUT R62, R66, 0xffff0000, RZ, 0xc0, !PT ;  /* 0xffff0000423e7812 */ /* 0x000fe200078ec0ff */
[C---:B------:R-:W-:Y:S01]  /*7c50*/  FMUL R11, R38.reuse, R11 ;  /* 0x0000000b260b7220 */ /* 0x040fe20000400000 */
[----:B------:R-:W-:Y:S01]  /*7c60*/  F2FP.BF16.F32.PACK_AB R81, R7, R6 ;  /* 0x000000060751723e */ /* 0x000fe200000010ff */
[----:B------:R-:W-:Y:S01]  /*7c70*/  FFMA R10, R41, R47, R10 ;  /* 0x0000002f290a7223 */ /* 0x000fe2000000000a */
[----:B------:R-:W-:Y:S01]  /*7c80*/  F2FP.BF16.F32.PACK_AB R82, R9, R8 ;  /* 0x000000080952723e */ /* 0x000fe200000010ff */
[----:B------:R-:W-:Y:S01]  /*7c90*/  FFMA R11, R41, R48, R11 ;  /* 0x00000030290b7223 */ /* 0x000fe2000000000b */
[C---:B------:R-:W-:Y:S01]  /*7ca0*/  FMUL R0, R38.reuse, R12 ;  /* 0x0000000c26007220 */ /* 0x040fe20000400000 */
[C---:B------:R-:W-:Y:S01]  /*7cb0*/  FMUL R2, R38.reuse, R13 ;  /* 0x0000000d26027220 */ /* 0x040fe20000400000 */
[C---:B------:R-:W-:Y:S01]  /*7cc0*/  FMUL R3, R38.reuse, R14 ;  /* 0x0000000e26037220 */ /* 0x040fe20000400000 */
[----:B------:R-:W-:Y:S01]  /*7cd0*/  SHF.L.U32 R63, R67, 0x10, RZ ;  /* 0x00000010433f7819 */ /* 0x000fe200000006ff */
[----:B------:R-:W-:Y:S01]  /*7ce0*/  FFMA R0, R41, R49, R0 ;  /* 0x0000003129007223 */ /* 0x000fe20000000000 */
[----:B------:R-:W-:Y:S01]  /*7cf0*/  F2FP.BF16.F32.PACK_AB R83, R11, R10 ;  /* 0x0000000a0b53723e */ /* 0x000fe200000010ff */
[----:B------:R-:W-:Y:S01]  /*7d00*/  FFMA R2, R41, R51, R2 ;  /* 0x0000003329027223 */ /* 0x000fe20000000002 */
[C---:B------:R-:W-:Y:S01]  /*7d10*/  FMUL R15, R38.reuse, R15 ;  /* 0x0000000f260f7220 */ /* 0x040fe20000400000 */
[C---:B------:R-:W-:Y:S01]  /*7d20*/  FMUL R12, R38.reuse, R16 ;  /* 0x00000010260c7220 */ /* 0x040fe20000400000 */
[----:B------:R-:W-:Y:S01]  /*7d30*/  FMUL R13, R38, R17 ;  /* 0x00000011260d7220 */ /* 0x000fe20000400000 */
[----:B------:R1:W-:Y:S01]  /*7d40*/  STS.128 [R97+UR4], R80 ;  /* 0x0000005061007988 */ /* 0x0003e20008000c04 */
[----:B------:R-:W-:Y:S01]  /*7d50*/  LOP3.LUT R64, R67, 0xffff0000, RZ, 0xc0, !PT ;  /* 0xffff000043407812 */ /* 0x000fe200078ec0ff */
[C---:B------:R-:W-:Y:S01]  /*7d60*/  FFMA R3, R41.reuse, R50, R3 ;  /* 0x0000003229037223 */ /* 0x040fe20000000003 */
[----:B------:R-:W-:Y:S01]  /*7d70*/  SHF.L.U32 R65, R72, 0x10, RZ ;  /* 0x0000001048417819 */ /* 0x000fe200000006ff */
[C---:B------:R-:W-:Y:S01]  /*7d80*/  FFMA R15, R41.reuse, R52, R15 ;  /* 0x00000034290f7223 */ /* 0x040fe2000000000f */
[----:B------:R-:W-:Y:S01]  /*7d90*/  F2FP.BF16.F32.PACK_AB R104, R2, R0 ;  /* 0x000000000268723e */ /* 0x000fe200000010ff */
[C---:B------:R-:W-:Y:S01]  /*7da0*/  FFMA R12, R41.reuse, R53, R12 ;  /* 0x00000035290c7223 */ /* 0x040fe2000000000c */
[C---:B------:R-:W-:Y:S01]  /*7db0*/  FFMA R13, R41.reuse, R54, R13 ;  /* 0x00000036290d7223 */ /* 0x040fe2000000000d */
[C---:B------:R-:W-:Y:S01]  /*7dc0*/  FMUL R14, R38.reuse, R18 ;  /* 0x00000012260e7220 */ /* 0x040fe20000400000 */
[C---:B------:R-:W-:Y:S01]  /*7dd0*/  FMUL R19, R38.reuse, R19 ;  /* 0x0000001326137220 */ /* 0x040fe20000400000 */
[C---:B------:R-:W-:Y:S01]  /*7de0*/  FMUL R16, R38.reuse, R20 ;  /* 0x0000001426107220 */ /* 0x040fe20000400000 */
[C---:B------:R-:W-:Y:S01]  /*7df0*/  FMUL R17, R38.reuse, R21 ;  /* 0x0000001526117220 */ /* 0x040fe20000400000 */
[C---:B------:R-:W-:Y:S01]  /*7e00*/  FFMA R14, R41.reuse, R55, R14 ;  /* 0x00000037290e7223 */ /* 0x040fe2000000000e */
        /* <DEDUP_REMOVED lines=9> */
[----:B------:R-:W-:Y:S01]  /*7ea0*/  FFMA R23, R41, R60, R23 ;  /* 0x0000003c29177223 */ /* 0x000fe20000000017 */
[C---:B------:R-:W-:Y:S01]  /*7eb0*/  FMUL R27, R38.reuse, R27 ;  /* 0x0000001b261b7220 */ /* 0x040fe20000400000 */
[----:B------:R-:W-:Y:S01]  /*7ec0*/  F2FP.BF16.F32.PACK_AB R105, R15, R3 ;  /* 0x000000030f69723e */ /* 0x000fe200000010ff */
[----:B------:R-:W-:Y:S01]  /*7ed0*/  FFMA R20, R41, R61, R20 ;  /* 0x0000003d29147223 */ /* 0x000fe20000000014 */
[----:B------:R-:W-:Y:S01]  /*7ee0*/  F2FP.BF16.F32.PACK_AB R106, R13, R12 ;  /* 0x0000000c0d6a723e */ /* 0x000fe200000010ff */
[----:B------:R-:W-:Y:S01]  /*7ef0*/  FMUL R24, R38, R28 ;  /* 0x0000001c26187220 */ /* 0x000fe20000400000 */
[----:B------:R-:W-:Y:S01]  /*7f00*/  F2FP.BF16.F32.PACK_AB R107, R19, R14 ;  /* 0x0000000e136b723e */ /* 0x000fe200000010ff */
[----:B------:R-:W-:Y:S01]  /*7f10*/  FFMA R21, R41, R62, R21 ;  /* 0x0000003e29157223 */ /* 0x000fe20000000015 */
[----:B------:R-:W-:Y:S01]  /*7f20*/  LOP3.LUT R66, R72, 0xffff0000, RZ, 0xc0, !PT ;  /* 0xffff000048427812 */ /* 0x000fe200078ec0ff */
[C---:B------:R-:W-:Y:S01]  /*7f30*/  FMUL R25, R38.reuse, R29 ;  /* 0x0000001d26197220 */ /* 0x040fe20000400000 */
[----:B------:R-:W-:Y:S01]  /*7f40*/  SHF.L.U32 R67, R73, 0x10, RZ ;  /* 0x0000001049437819 */ /* 0x000fe200000006ff */
[----:B------:R1:W-:Y:S01]  /*7f50*/  STS.128 [R109+0x10], R104 ;  /* 0x000010686d007388 */ /* 0x0003e20000000c00 */
[----:B------:R-:W-:Y:S01]  /*7f60*/  FFMA R22, R41, R63, R22 ;  /* 0x0000003f29167223 */ /* 0x000fe20000000016 */
[----:B------:R-:W-:Y:S01]  /*7f70*/  LOP3.LUT R68, R73, 0xffff0000, RZ, 0xc0, !PT ;  /* 0xffff000049447812 */ /* 0x000fe200078ec0ff */
[----:B------:R-:W-:Y:S01]  /*7f80*/  FMUL R26, R38, R30 ;  /* 0x0000001e261a7220 */ /* 0x000fe20000400000 */
[C---:B------:R-:W-:Y:S01]  /*7f90*/  FFMA R27, R41.reuse, R64, R27 ;  /* 0x00000040291b7223 */ /* 0x040fe2000000001b */
[----:B------:R-:W-:Y:S01]  /*7fa0*/  SHF.L.U32 R69, R74, 0x10, RZ ;  /* 0x000000104a457819 */ /* 0x000fe200000006ff */
[----:B------:R-:W-:Y:S01]  /*7fb0*/  FMUL R31, R38, R31 ;  /* 0x0000001f261f7220 */ /* 0x000fe20000400000 */
[C---:B------:R-:W-:Y:S01]  /*7fc0*/  FFMA R24, R41.reuse, R65, R24 ;  /* 0x0000004129187223 */ /* 0x040fe20000000018 */
[----:B------:R-:W-:Y:S01]  /*7fd0*/  LOP3.LUT R70, R74, 0xffff0000, RZ, 0xc0, !PT ;  /* 0xffff00004a467812 */ /* 0x000fe200078ec0ff */
[C---:B------:R-:W-:Y:S01]  /*7fe0*/  FMUL R28, R38.reuse, R32 ;  /* 0x00000020261c7220 */ /* 0x040fe20000400000 */
[----:B------:R-:W-:Y:S01]  /*7ff0*/  FFMA R25, R41, R66, R25 ;  /* 0x0000004229197223 */ /* 0x000fe20000000019 */
[----:B------:R-:W-:Y:S01]  /*8000*/  SHF.L.U32 R71, R75, 0x10, RZ ;  /* 0x000000104b477819 */ /* 0x000fe200000006ff */
[C---:B------:R-:W-:Y:S01]  /*8010*/  FMUL R29, R38.reuse, R33 ;  /* 0x00000021261d7220 */ /* 0x040fe20000400000 */
[----:B------:R-:W-:Y:S01]  /*8020*/  FFMA R26, R41, R67, R26 ;  /* 0x00000043291a7223 */ /* 0x000fe2000000001a */
[----:B------:R-:W-:Y:S01]  /*8030*/  LOP3.LUT R72, R75, 0xffff0000, RZ, 0xc0, !PT ;  /* 0xffff00004b487812 */ /* 0x000fe200078ec0ff */
        /* <DEDUP_REMOVED lines=8> */
[----:B------:R-:W-:Y:S01]  /*80c0*/  FFMA R30, R41, R71, R30 ;  /* 0x00000047291e7223 */ /* 0x000fe2000000001e */
[----:B------:R-:W-:Y:S01]  /*80d0*/  F2FP.BF16.F32.PACK_AB R115, R27, R22 ;  /* 0x000000161b73723e */ /* 0x000fe200000010ff */
[----:B------:R-:W-:Y:S01]  /*80e0*/  FFMA R35, R41, R72, R35 ;  /* 0x0000004829237223 */ /* 0x000fe20000000023 */
[----:B------:R-:W-:Y:S02]  /*80f0*/  F2FP.BF16.F32.PACK_AB R116, R25, R24 ;  /* 0x000000181974723e */ /* 0x000fe400000010ff */
[----:B------:R-:W-:Y:S01]  /*8100*/  F2FP.BF16.F32.PACK_AB R117, R31, R26 ;  /* 0x0000001a1f75723e */ /* 0x000fe200000010ff */
[----:B------:R1:W-:Y:S01]  /*8110*/  STS.128 [R110+0x20], R112 ;  /* 0x000020706e007388 */ /* 0x0003e20000000c00 */
        /* <DEDUP_REMOVED lines=12> */
[----:B------:R-:W-:Y:S02]  /*81e0*/  UIADD3 UR9, UPT, UPT, UR49, 0x20, URZ ;  /* 0x0000002031097890 */ /* 0x000fe4000fffe0ff */
[----:B------:R-:W-:Y:S02]  /*81f0*/  UIADD3 UR8, UPT, UPT, UR47, 0x200, UR4 ;  /* 0x000002002f087890 */ /* 0x000fe4000fffe004 */
[----:B--2---:R-:W-:Y:S03]  /*8200*/  UIADD3 UR6, UP0, UPT, UR10, 0x680, URZ ;  /* 0x000006800a067890 */ /* 0x004fe6000ff1e0ff */
[----:B------:R-:W-:Y:S01]  /*8210*/  UMOV UR10, UR50 ;  /* 0x00000032000a7c82 */ /* 0x000fe20008000000 */
[----:B------:R-:W-:Y:S03]  /*8220*/  UIADD3.X UR7, UPT, UPT, URZ, UR11, URZ, UP0, !UPT ;  /* 0x0000000bff077290 */ /* 0x000fe600087fe4ff */
[----:B------:R-:W-:Y:S06]  /*8230*/  UMOV UR11, UR36 ;  /* 0x00000024000b7c82 */ /* 0x000fec0008000000 */
[----:B------:R2:W-:Y:S02]  /*8240*/  UTMASTG.3D [UR8], [UR6] ;  /* 0x00000008060073b5 */ /* 0x0005e40008010000 */
[----:B--2---:R0:W-:Y:S02]  /*8250*/  UTMACMDFLUSH ;  /* 0x00000000000079b7 */ /* 0x0041e40000000000 */
.L_x_127:
[----:B------:R-:W-:Y:S05]  /*8260*/  BSYNC.RECONVERGENT B0 ;  /* 0x0000000000007941 */ /* 0x000fea0003800200 */
.L_x_126:
[----:B------:R-:W-:Y:S01]  /*8270*/  UIADD3 UR4, UPT, UPT, UR45, 0x1, URZ ;  /* 0x000000012d047890 */ /* 0x000fe2000fffe0ff */
[----:B------:R-:W-:Y:S03]  /*8280*/  BSSY.RECONVERGENT B0, `(.L_x_128) ;  /* 0x0000008000007945 */ /* 0x000fe60003800200 */
[----:B------:R-:W-:Y:S04]  /*8290*/  UISETP.NE.AND UP0, UPT, UR4, 0x3, UPT ;  /* 0x000000030400788c */ /* 0x000fe8000bf05270 */
[----:B------:R-:W-:Y:S02]  /*82a0*/  UISETP.EQ.XOR UP1, UPT, UR44, 0x3, !UP0 ;  /* 0x000000032c00788c */ /* 0x000fe4000c722a70 */
[----:B------:R-:W-:Y:S02]  /*82b0*/  USEL UR46, UR4, URZ, UP0 ;  /* 0x000000ff042e7287 */ /* 0x000fe40008000000 */
[----:B------:R-:W-:Y:S04]  /*82c0*/  USEL UR5, URZ, 0x1, !UP1 ;  /* 0x00000001ff057887 */ /* 0x000fe8000c800000 */
[----:B------:R-:W-:Y:S01]  /*82d0*/  ULOP3.LUT UR54, UR54, UR5, URZ, 0x3c, !UPT ;  /* 0x0000000536367292 */ /* 0x000fe2000f8e3cff */
[----:B------:R-:W-:Y:S11]  /*82e0*/  @P0 BRA `(.L_x_129) ;  /* 0x0000000000040947 */ /* 0x000ff60003800000 */
[----:B------:R-:W-:Y:S04]  /*82f0*/  DEPBAR.LE SB0, 0x1 ;  /* 0x000080400000791a */ /* 0x000fe80000000000 */
.L_x_129:
[----:B------:R-:W-:Y:S05]  /*8300*/  BSYNC.RECONVERGENT B0 ;  /* 0x0000000000007941 */ /* 0x000fea0003800200 */
.L_x_128:
[----:B------:R-:W-:Y:S01]  /*8310*/  BAR.SYNC.DEFER_BLOCKING 0x1, 0x80 ;  /* 0x0042000000007b1d */ /* 0x000fe20000010000 */
[----:B------:R-:W-:Y:S01]  /*8320*/  UISETP.NE.AND UP0, UPT, UR53, -0x2, UPT ;  /* 0xfffffffe3500788c */ /* 0x000fe2000bf05270 */
[----:B------:R-:W-:Y:S08]  /*8330*/  IADD3 R0, PT, PT, R36, 0x1, RZ ;  /* 0x0000000124007810 */ /* 0x000ff00007ffe0ff */
[----:B------:R-:W-:Y:S05]  /*8340*/  BRA.U !UP0, `(.L_x_130) ;  /* 0x0000000108287547 */ /* 0x000fea000b800000 */
[----:B------:R-:W-:Y:S01]  /*8350*/  ISETP.NE.AND P0, PT, R108, RZ, PT ;  /* 0x000000ff6c00720c */ /* 0x000fe20003f05270 */
[----:B------:R-:W-:Y:S01]  /*8360*/  IMAD.U32 R3, RZ, RZ, UR52 ;  /* 0x00000034ff037e24 */ /* 0x000fe2000f8e00ff */
[----:B------:R-:W-:Y:S01]  /*8370*/  UIADD3 UR4, UPT, UPT, UR52, 0x1, URZ ;  /* 0x0000000134047890 */ /* 0x000fe2000fffe0ff */
[----:B------:R-:W-:Y:S03]  /*8380*/  IMAD.U32 R2, RZ, RZ, UR55 ;  /* 0x00000037ff027e24 */ /* 0x000fe6000f8e00ff */
[----:B------:R-:W-:Y:S04]  /*8390*/  UISETP.NE.AND UP0, UPT, UR4, 0x3, UPT ;  /* 0x000000030400788c */ /* 0x000fe8000bf05270 */
[----:B------:R-:W-:Y:S03]  /*83a0*/  USEL UR52, UR4, URZ, UP0 ;  /* 0x000000ff04347287 */ /* 0x000fe60008000000 */
[----:B------:R-:W-:Y:S05]  /*83b0*/  @P0 LEA R3, R3, UR47, 0x3 ;  /* 0x0000002f03030c11 */ /* 0x000fea000f8e18ff */
[----:B------:R-:W-:Y:S05]  /*83c0*/  @P0 VIADD R3, R3, 0x68 ;  /* 0x0000006803030836 */ /* 0x000fea0000000000 */
[----:B------:R-:W-:Y:S04]  /*83d0*/  @P0 PRMT R2, R2, 0x654, R3 ;  /* 0x0000065402020816 */ /* 0x000fe80000000003 */
[----:B------:R2:W-:Y:S03]  /*83e0*/  @P0 SYNCS.ARRIVE.TRANS64.RED.A1T0 RZ, [R2+URZ], RZ ;  /* 0x000000ff02ff09a7 */ /* 0x0005e600081004ff */
.L_x_130:
[----:B------:R-:W-:Y:S01]  /*83f0*/  R2UR UR6, R103 ;  /* 0x00000000670672ca */ /* 0x000fe200000e0000 */
[----:B------:R-:W-:Y:S01]  /*8400*/  UIADD3 UR53, UPT, UPT, UR53, 0x2, URZ ;  /* 0x0000000235357890 */ /* 0x000fe2000fffe0ff */
[----:B------:R-:W-:Y:S02]  /*8410*/  R2UR UR5, R86 ;  /* 0x00000000560572ca */ /* 0x000fe400000e0000 */
[----:B------:R-:W-:Y:S02]  /*8420*/  R2UR UR4, R87 ;  /* 0x00000000570472ca */ /* 0x000fe400000e0000 */
[----:B------:R-:W-:Y:S02]  /*8430*/  R2UR UR36, R101 ;  /* 0x00000000652472ca */ /* 0x000fe400000e0000 */
[----:B------:R-:W-:Y:S02]  /*8440*/  ISETP.NE.AND P0, PT, R91, 0x2, PT ;  /* 0x000000025b00780c */ /* 0x000fe40003f05270 */
[----:B------:R-:W-:Y:S02]  /*8450*/  ISETP.NE.AND P1, PT, R0, 0x4, PT ;  /* 0x000000040000780c */ /* 0x000fe40003f25270 */
[----:B------:R-:W-:Y:S01]  /*8460*/  SEL R3, RZ, 0x1, P0 ;  /* 0x00000001ff037807 */ /* 0x000fe20000000000 */
[----:B------:R-:W-:Y:S01]  /*8470*/  UISETP.NE.AND UP0, UPT, UR6, URZ, UPT ;  /* 0x000000ff0600728c */ /* 0x000fe2000bf05270 */
[----:B--2---:R-:W-:Y:S01]  /*8480*/  SEL R2, RZ, 0x1, P1 ;  /* 0x00000001ff027807 */ /* 0x004fe20000800000 */
[----:B------:R-:W-:Y:S01]  /*8490*/  UIADD3 UR26, UPT, UPT, UR37, UR5, URZ ;  /* 0x00000005251a7290 */ /* 0x000fe2000fffe0ff */
[----:B------:R-:W-:Y:S01]  /*84a0*/  LOP3.LUT R94, R94, R3, RZ, 0x3c, !PT ;  /* 0x000000035e5e7212 */ /* 0x000fe200078e3cff */
[----:B------:R-:W-:Y:S01]  /*84b0*/  UIADD3 UR25, UPT, UPT, UR38, UR4, URZ ;  /* 0x0000000426197290 */ /* 0x000fe2000fffe0ff */
[----:B------:R-:W-:Y:S02]  /*84c0*/  LOP3.LUT R95, R95, R2, RZ, 0x3c, !PT ;  /* 0x000000025f5f7212 */ /* 0x000fe400078e3cff */
[----:B------:R-:W-:Y:S02]  /*84d0*/  SEL R91, R91, RZ, P0 ;  /* 0x000000ff5b5b7207 */ /* 0x000fe40000000000 */
[----:B------:R-:W-:Y:S01]  /*84e0*/  SEL R36, R0, RZ, P1 ;  /* 0x000000ff00247207 */ /* 0x000fe20000800000 */
[----:B------:R-:W-:Y:S06]  /*84f0*/  BRA.U UP0, `(.L_x_131) ;  /* 0xffffffd500807547 */ /* 0x000fec000b83ffff */
[----:B------:R-:W-:-:S13]  /*8500*/  R2UR UR4, R88 ;  /* 0x00000000580472ca */ /* 0x000fda00000e0000 */
[----:B------:R-:W-:-:S09]  /*8510*/  UISETP.NE.AND UP0, UPT, UR4, URZ, UPT ;  /* 0x000000ff0400728c */ /* 0x000fd2000bf05270 */
[----:B------:R-:W-:Y:S05]  /*8520*/  BRA.U !UP0, `(.L_x_132) ;  /* 0x0000000108487547 */ /* 0x000fea000b800000 */
[----:B------:R-:W2:Y:S02]  /*8530*/  LDCU.64 UR4, c[0x0][0x890] ;  /* 0x00011200ff0477ac */ /* 0x000ea40008000a00 */
[----:B--2---:R-:W-:-:S04]  /*8540*/  UISETP.NE.U32.AND UP0, UPT, UR4, URZ, UPT ;  /* 0x000000ff0400728c */ /* 0x004fc8000bf05070 */
[----:B------:R-:W-:-:S09]  /*8550*/  UISETP.NE.AND.EX UP0, UPT, UR5, URZ, UPT, UP0 ;  /* 0x000000ff0500728c */ /* 0x000fd2000bf05300 */
[----:B------:R-:W-:Y:S05]  /*8560*/  BRA.U UP0, `(.L_x_133) ;  /* 0x00000001000c7547 */ /* 0x000fea000b800000 */
[----:B------:R-:W-:-:S13]  /*8570*/  FSETP.NEU.AND P0, PT, R41, RZ, PT ;  /* 0x000000ff2900720b */ /* 0x000fda0003f0d000 */
[----:B------:R-:W-:Y:S05]  /*8580*/  @!P0 EXIT ;  /* 0x000000000000894d */ /* 0x000fea0003800000 */
[----:B------:R-:W-:Y:S05]  /*8590*/  BRA `(.L_x_132) ;  /* 0x00000000002c7947 */ /* 0x000fea0003800000 */
.L_x_133:
[----:B------:R-:W-:Y:S01]  /*85a0*/  ISETP.NE.AND P0, PT, R90, RZ, PT ;  /* 0x000000ff5a00720c */ /* 0x000fe20003f05270 */
[----:B------:R-:W-:-:S12]  /*85b0*/  BSSY.RECONVERGENT B0, `(.L_x_132) ;  /* 0x0000009000007945 */ /* 0x000fd80003800200 */
[----:B------:R-:W-:Y:S05]  /*85c0*/  @P0 BRA `(.L_x_134) ;  /* 0x0000000000140947 */ /* 0x000fea0003800000 */
[----:B------:R-:W2:Y:S02]  /*85d0*/  LDCU.64 UR4, c[0x0][0x888] ;  /* 0x00011100ff0477ac */ /* 0x000ea40008000a00 */
[----:B--2---:R-:W-:-:S04]  /*85e0*/  ISETP.NE.U32.AND P0, PT, RZ, UR4, PT ;  /* 0x00000004ff007c0c */ /* 0x004fc8000bf05070 */
[----:B------:R-:W-:-:S13]  /*85f0*/  ISETP.NE.AND.EX P0, PT, RZ, UR5, PT, P0 ;  /* 0x00000005ff007c0c */ /* 0x000fda000bf05300 */
[----:B------:R-:W-:Y:S05]  /*8600*/  @!P0 EXIT ;  /* 0x000000000000894d */ /* 0x000fea0003800000 */
[----:B------:R-:W-:Y:S05]  /*8610*/  BRA `(.L_x_135) ;  /* 0x0000000000087947 */ /* 0x000fea0003800000 */
.L_x_134:
[----:B------:R-:W-:-:S13]  /*8620*/  FSETP.NEU.AND P0, PT, R41, RZ, PT ;  /* 0x000000ff2900720b */ /* 0x000fda0003f0d000 */
[----:B------:R-:W-:Y:S05]  /*8630*/  @!P0 EXIT ;  /* 0x000000000000894d */ /* 0x000fea0003800000 */
.L_x_135:
[----:B------:R-:W-:Y:S05]  /*8640*/  BSYNC.RECONVERGENT B0 ;  /* 0x0000000000007941 */ /* 0x000fea0003800200 */
.L_x_132:
[----:B------:R-:W-:Y:S01]  /*8650*/  ULEA UR4, UR52, UR47, 0x3 ;  /* 0x0000002f34047291 */ /* 0x000fe2000f8e18ff */
[----:B------:R-:W-:-:S04]  /*8660*/  DEPBAR.LE SB0, 0x0 ;  /* 0x000080000000791a */ /* 0x000fc80000000000 */
[----:B------:R-:W-:-:S04]  /*8670*/  UIADD3 UR4, UPT, UPT, UR4, 0x68, URZ ;  /* 0x0000006804047890 */ /* 0x000fc8000fffe0ff */
[----:B------:R-:W-:-:S09]  /*8680*/  UPRMT UR4, UR55, 0x654, UR4 ;  /* 0x0000065437047896 */ /* 0x000fd20008000004 */
[----:B------:R-:W-:Y:S01]  /*8690*/  SYNCS.ARRIVE.TRANS64.RED.A1T0 RZ, [UR4], RZ ;  /* 0x000000ffffff79a7 */ /* 0x000fe20008100404 */
[----:B------:R-:W-:Y:S05]  /*86a0*/  EXIT ;  /* 0x000000000000794d */ /* 0x000fea0003800000 */
.L_x_24:
[----:B--2---:R2:W3:Y:S02]  /*86b0*/  SYNCS.PHASECHK.TRANS64.TRYWAIT P0, [R3+URZ+0x100], R2 ;  /* 0x00010002030075a7 */ /* 0x0044e400080011ff */
[----:B---3--:R-:W-:Y:S05]  /*86c0*/  @!P0 NANOSLEEP.SYNCS 0x989680 ;  /* 0x009896800000895d */ /* 0x008fea0003900000 */
[----:B------:R-:W3:Y:S02]  /*86d0*/  @!P0 SYNCS.PHASECHK.TRANS64 P0, [R3+URZ+0x100], R2 ;  /* 0x00010002030085a7 */ /* 0x000ee400080010ff */
[----:B---3--:R-:W-:Y:S05]  /*86e0*/  @!P0 BRA `(.L_x_24) ;  /* 0xfffffffc00f08947 */ /* 0x008fea000383ffff */
[----:B------:R-:W-:Y:S05]  /*86f0*/  BRA `(.L_x_136) ;  /* 0xffffff9000dc7947 */ /* 0x000fea000383ffff */
.L_x_27:
[----:B-1----:R-:W-:-:S07]  /*8700*/  MOV R0, UR33 ;  /* 0x0000002100007c02 */ /* 0x002fce0008000f00 */
.L_x_137:
[----:B-1----:R1:W2:Y:S02]  /*8710*/  SYNCS.PHASECHK.TRANS64.TRYWAIT P0, [R0+URZ+0x28], R3 ;  /* 0x00002803000075a7 */ /* 0x0022a400080011ff */
[----:B--2---:R-:W-:Y:S05]  /*8720*/  @!P0 NANOSLEEP.SYNCS 0x989680 ;  /* 0x009896800000895d */ /* 0x004fea0003900000 */
[----:B------:R-:W2:Y:S02]  /*8730*/  @!P0 SYNCS.PHASECHK.TRANS64 P0, [R0+URZ+0x28], R3 ;  /* 0x00002803000085a7 */ /* 0x000ea400080010ff */
[----:B--2---:R-:W-:Y:S05]  /*8740*/  @!P0 BRA `(.L_x_137) ;  /* 0xfffffffc00f08947 */ /* 0x004fea000383ffff */
[----:B------:R-:W-:Y:S05]  /*8750*/  BRA `(.L_x_26) ;  /* 0xffffff9400347947 */ /* 0x000fea000383ffff */
.L_x_34:
[----:B-1----:R-:W-:-:S07]  /*8760*/  MOV R0, UR7 ;  /* 0x0000000700007c02 */ /* 0x002fce0008000f00 */
.L_x_138:
[----:B-1----:R1:W2:Y:S02]  /*8770*/  SYNCS.PHASECHK.TRANS64.TRYWAIT P0, [R0+URZ+0x28], R3 ;  /* 0x00002803000075a7 */ /* 0x0022a400080011ff */
[----:B--2---:R-:W-:Y:S05]  /*8780*/  @!P0 NANOSLEEP.SYNCS 0x989680 ;  /* 0x009896800000895d */ /* 0x004fea0003900000 */
[----:B------:R-:W2:Y:S02]  /*8790*/  @!P0 SYNCS.PHASECHK.TRANS64 P0, [R0+URZ+0x28], R3 ;  /* 0x00002803000085a7 */ /* 0x000ea400080010ff */
[----:B--2---:R-:W-:Y:S05]  /*87a0*/  @!P0 BRA `(.L_x_138) ;  /* 0xfffffffc00f08947 */ /* 0x004fea000383ffff */
[----:B------:R-:W-:Y:S05]  /*87b0*/  BRA `(.L_x_33) ;  /* 0xffffff9800287947 */ /* 0x000fea000383ffff */
.L_x_41:
[----:B-1----:R1:W2:Y:S02]  /*87c0*/  SYNCS.PHASECHK.TRANS64.TRYWAIT P0, [R3+URZ+0x90], R0 ;  /* 0x00009000030075a7 */ /* 0x0022a400080011ff */
[----:B--2---:R-:W-:Y:S05]  /*87d0*/  @!P0 NANOSLEEP.SYNCS 0x989680 ;  /* 0x009896800000895d */ /* 0x004fea0003900000 */
[----:B------:R-:W2:Y:S02]  /*87e0*/  @!P0 SYNCS.PHASECHK.TRANS64 P0, [R3+URZ+0x90], R0 ;  /* 0x00009000030085a7 */ /* 0x000ea400080010ff */
[----:B--2---:R-:W-:Y:S05]  /*87f0*/  @!P0 BRA `(.L_x_41) ;  /* 0xfffffffc00f08947 */ /* 0x004fea000383ffff */
[----:B------:R-:W-:Y:S05]  /*8800*/  BRA `(.L_x_139) ;  /* 0xffffff9c00107947 */ /* 0x000fea000383ffff */
.L_x_45:
[----:B-1----:R-:W-:-:S07]  /*8810*/  MOV R0, UR4 ;  /* 0x0000000400007c02 */ /* 0x002fce0008000f00 */
.L_x_140:
[----:B-1----:R1:W2:Y:S02]  /*8820*/  SYNCS.PHASECHK.TRANS64.TRYWAIT P0, [R0+URZ], R3 ;  /* 0x00000003000075a7 */ /* 0x0022a400080011ff */
[----:B--2---:R-:W-:Y:S05]  /*8830*/  @!P0 NANOSLEEP.SYNCS 0x989680 ;  /* 0x009896800000895d */ /* 0x004fea0003900000 */
[----:B------:R-:W2:Y:S02]  /*8840*/  @!P0 SYNCS.PHASECHK.TRANS64 P0, [R0+URZ], R3 ;  /* 0x00000003000085a7 */ /* 0x000ea400080010ff */
[----:B--2---:R-:W-:Y:S05]  /*8850*/  @!P0 BRA `(.L_x_140) ;  /* 0xfffffffc00f08947 */ /* 0x004fea000383ffff */
[----:B------:R-:W-:Y:S05]  /*8860*/  BRA `(.L_x_141) ;  /* 0xffffffa000bc7947 */ /* 0x000fea000383ffff */
.L_x_46:
[----:B------:R-:W-:-:S07]  /*8870*/  MOV R0, UR5 ;  /* 0x0000000500007c02 */ /* 0x000fce0008000f00 */
.L_x_142:
[----:B-1----:R1:W2:Y:S02]  /*8880*/  SYNCS.PHASECHK.TRANS64.TRYWAIT P0, [R0+URZ], R3 ;  /* 0x00000003000075a7 */ /* 0x0022a400080011ff */
[----:B--2---:R-:W-:Y:S05]  /*8890*/  @!P0 NANOSLEEP.SYNCS 0x989680 ;  /* 0x009896800000895d */ /* 0x004fea0003900000 */
[----:B------:R-:W2:Y:S02]  /*88a0*/  @!P0 SYNCS.PHASECHK.TRANS64 P0, [R0+URZ], R3 ;  /* 0x00000003000085a7 */ /* 0x000ea400080010ff */
[----:B--2---:R-:W-:Y:S05]  /*88b0*/  @!P0 BRA `(.L_x_142) ;  /* 0xfffffffc00f08947 */ /* 0x004fea000383ffff */
[----:B------:R-:W-:Y:S05]  /*88c0*/  BRA `(.L_x_143) ;  /* 0xffffffa000c87947 */ /* 0x000fea000383ffff */
.L_x_47:
[----:B------:R-:W-:-:S07]  /*88d0*/  MOV R0, UR5 ;  /* 0x0000000500007c02 */ /* 0x000fce0008000f00 */
.L_x_144:
[----:B-1----:R1:W2:Y:S02]  /*88e0*/  SYNCS.PHASECHK.TRANS64.TRYWAIT P0, [R0+URZ], R3 ;  /* 0x00000003000075a7 */ /* 0x0022a400080011ff */
[----:B--2---:R-:W-:Y:S05]  /*88f0*/  @!P0 NANOSLEEP.SYNCS 0x989680 ;  /* 0x009896800000895d */ /* 0x004fea0003900000 */
[----:B------:R-:W2:Y:S02]  /*8900*/  @!P0 SYNCS.PHASECHK.TRANS64 P0, [R0+URZ], R3 ;  /* 0x00000003000085a7 */ /* 0x000ea400080010ff */
[----:B--2---:R-:W-:Y:S05]  /*8910*/  @!P0 BRA `(.L_x_144) ;  /* 0xfffffffc00f08947 */ /* 0x004fea000383ffff */
[----:B------:R-:W-:Y:S05]  /*8920*/  BRA `(.L_x_145) ;  /* 0xffffffa000d47947 */ /* 0x000fea000383ffff */
.L_x_48:
[----:B------:R-:W-:-:S07]  /*8930*/  MOV R0, UR5 ;  /* 0x0000000500007c02 */ /* 0x000fce0008000f00 */
.L_x_146:
[----:B-1----:R1:W2:Y:S02]  /*8940*/  SYNCS.PHASECHK.TRANS64.TRYWAIT P0, [R0+URZ], R3 ;  /* 0x00000003000075a7 */ /* 0x0022a400080011ff */
[----:B--2---:R-:W-:Y:S05]  /*8950*/  @!P0 NANOSLEEP.SYNCS 0x989680 ;  /* 0x009896800000895d */ /* 0x004fea0003900000 */
[----:B------:R-:W2:Y:S02]  /*8960*/  @!P0 SYNCS.PHASECHK.TRANS64 P0, [R0+URZ], R3 ;  /* 0x00000003000085a7 */ /* 0x000ea400080010ff */
[----:B--2---:R-:W-:Y:S05]  /*8970*/  @!P0 BRA `(.L_x_146) ;  /* 0xfffffffc00f08947 */ /* 0x004fea000383ffff */
[----:B------:R-:W-:Y:S05]  /*8980*/  BRA `(.L_x_147) ;  /* 0xffffffa000e07947 */ /* 0x000fea000383ffff */
.L_x_51:
[----:B-1----:R1:W2:Y:S02]  /*8990*/  SYNCS.PHASECHK.TRANS64.TRYWAIT P0, [R0+URZ+0xf0], R5 ;  /* 0x0000f005000075a7 */ /* 0x0022a400080011ff */
[----:B--2---:R-:W-:Y:S05]  /*89a0*/  @!P0 NANOSLEEP.SYNCS 0x989680 ;  /* 0x009896800000895d */ /* 0x004fea0003900000 */
[----:B------:R-:W2:Y:S02]  /*89b0*/  @!P0 SYNCS.PHASECHK.TRANS64 P0, [R0+URZ+0xf0], R5 ;  /* 0x0000f005000085a7 */ /* 0x000ea400080010ff */
[----:B--2---:R-:W-:Y:S05]  /*89c0*/  @!P0 BRA `(.L_x_51) ;  /* 0xfffffffc00f08947 */ /* 0x004fea000383ffff */
[----:B------:R-:W-:Y:S05]  /*89d0*/  BRA `(.L_x_148) ;  /* 0xffffffa4003c7947 */ /* 0x000fea000383ffff */
.L_x_52:
[----:B------:R-:W-:-:S07]  /*89e0*/  MOV R0, UR4 ;  /* 0x0000000400007c02 */ /* 0x000fce0008000f00 */
.L_x_149:
[----:B-1----:R1:W2:Y:S02]  /*89f0*/  SYNCS.PHASECHK.TRANS64.TRYWAIT P0, [R0+URZ+0xa0], R7 ;  /* 0x0000a007000075a7 */ /* 0x0022a400080011ff */
[----:B--2---:R-:W-:Y:S05]  /*8a00*/  @!P0 NANOSLEEP.SYNCS 0x989680 ;  /* 0x009896800000895d */ /* 0x004fea0003900000 */
[----:B------:R-:W2:Y:S02]  /*8a10*/  @!P0 SYNCS.PHASECHK.TRANS64 P0, [R0+URZ+0xa0], R7 ;  /* 0x0000a007000085a7 */ /* 0x000ea400080010ff */
[----:B--2---:R-:W-:Y:S05]  /*8a20*/  @!P0 BRA `(.L_x_149) ;  /* 0xfffffffc00f08947 */ /* 0x004fea000383ffff */
[----:B------:R-:W-:Y:S05]  /*8a30*/  BRA `(.L_x_150) ;  /* 0xffffffa4004c7947 */ /* 0x000fea000383ffff */
.L_x_53:
[----:B-1----:R1:W2:Y:S02]  /*8a40*/  SYNCS.PHASECHK.TRANS64.TRYWAIT P1, [R0+URZ+0x90], R5 ;  /* 0x00009005000075a7 */ /* 0x0022a400080211ff */
[----:B--2---:R-:W-:Y:S05]  /*8a50*/  @!P1 NANOSLEEP.SYNCS 0x989680 ;  /* 0x009896800000995d */ /* 0x004fea0003900000 */
[----:B------:R-:W2:Y:S02]  /*8a60*/  @!P1 SYNCS.PHASECHK.TRANS64 P1, [R0+URZ+0x90], R5 ;  /* 0x00009005000095a7 */ /* 0x000ea400080210ff */
[----:B--2---:R-:W-:Y:S05]  /*8a70*/  @!P1 BRA `(.L_x_53) ;  /* 0xfffffffc00f09947 */ /* 0x004fea000383ffff */
[----:B------:R-:W-:Y:S05]  /*8a80*/  BRA `(.L_x_151) ;  /* 0xffffffa4007c7947 */ /* 0x000fea000383ffff */
.L_x_56:
[----:B------:R-:W-:-:S07]  /*8a90*/  MOV R0, UR4 ;  /* 0x0000000400007c02 */ /* 0x000fce0008000f00 */
.L_x_152:
[----:B-1----:R1:W2:Y:S02]  /*8aa0*/  SYNCS.PHASECHK.TRANS64.TRYWAIT P0, [R0+URZ+0xa0], R3 ;  /* 0x0000a003000075a7 */ /* 0x0022a400080011ff */
[----:B--2---:R-:W-:Y:S05]  /*8ab0*/  @!P0 NANOSLEEP.SYNCS 0x989680 ;  /* 0x009896800000895d */ /* 0x004fea0003900000 */
[----:B------:R-:W2:Y:S02]  /*8ac0*/  @!P0 SYNCS.PHASECHK.TRANS64 P0, [R0+URZ+0xa0], R3 ;  /* 0x0000a003000085a7 */ /* 0x000ea400080010ff */
[----:B--2---:R-:W-:Y:S05]  /*8ad0*/  @!P0 BRA `(.L_x_152) ;  /* 0xfffffffc00f08947 */ /* 0x004fea000383ffff */
[----:B------:R-:W-:Y:S05]  /*8ae0*/  BRA `(.L_x_55) ;  /* 0xffffffa400d07947 */ /* 0x000fea000383ffff */
.L_x_65:
[----:B-1----:R-:W-:-:S04]  /*8af0*/  MOV R5, UR5 ;  /* 0x0000000500057c02 */ /* 0x002fc80008000f00 */
[----:B------:R1:W2:Y:S03]  /*8b00*/  SYNCS.PHASECHK.TRANS64.TRYWAIT P0, [R5+URZ+0x8], R6 ;  /* 0x00000806050075a7 */ /* 0x0002a600080011ff */
[----:B--2---:R-:W-:Y:S05]  /*8b10*/  @!P0 NANOSLEEP.SYNCS 0x989680 ;  /* 0x009896800000895d */ /* 0x004fea0003900000 */
[----:B------:R-:W2:Y:S02]  /*8b20*/  @!P0 SYNCS.PHASECHK.TRANS64 P0, [R5+URZ+0x8], R6 ;  /* 0x00000806050085a7 */ /* 0x000ea400080010ff */
[----:B--2---:R-:W-:Y:S05]  /*8b30*/  @!P0 BRA `(.L_x_65) ;  /* 0xfffffffc00ec8947 */ /* 0x004fea000383ffff */
[----:B------:R-:W-:Y:S05]  /*8b40*/  BRA `(.L_x_64) ;  /* 0xffffffa800847947 */ /* 0x000fea000383ffff */
.L_x_67:
[----:B------:R-:W-:Y:S01]  /*8b50*/  BSSY B0, `(.L_x_153) ;  /* 0x0000006000007945 */ /* 0x000fe20003800000 */
[----:B------:R-:W-:-:S07]  /*8b60*/  MOV R15, 0xffffffff ;  /* 0xffffffff000f7802 */ /* 0x000fce0000000f00 */
[----:B-1---5:R-:W-:Y:S05]  /*8b70*/  WARPSYNC.COLLECTIVE R15, `(.L_x_154) ;  /* 0x000000000f0c7348 */ /* 0x022fea0003c00000 */
[----:B------:R-:W-:Y:S02]  /*8b80*/  ELECT P6, UR79, PT ;  /* 0x00000000004f782f */ /* 0x000fe400038c0000 */
[----:B------:R-:W-:Y:S01]  /*8b90*/  MOV R14, UR79 ;  /* 0x0000004f000e7c02 */ /* 0x000fe20008000f00 */
[----:B-1---5:R-:W-:Y:S10]  /*8ba0*/  ENDCOLLECTIVE ;  /* 0x000000000000791b */ /* 0x022ff40003800000 */
.L_x_154:
[----:B------:R-:W-:Y:S05]  /*8bb0*/  BSYNC B0 ;  /* 0x0000000000007941 */ /* 0x000fea0003800000 */
.L_x_153:
[----:B------:R-:W-:Y:S01]  /*8bc0*/  PLOP3.LUT P0, PT, P6, PT, PT, 0x80, 0x8 ;  /* 0x000000000008781c */ /* 0x000fe2000370f070 */
[----:B------:R-:W-:-:S12]  /*8bd0*/  BRA `(.L_x_155) ;  /* 0xffffffa800b07947 */ /* 0x000fd8000383ffff */
.L_x_69:
[----:B-1----:R-:W-:-:S04]  /*8be0*/  MOV R3, UR5 ;  /* 0x0000000500037c02 */ /* 0x002fc80008000f00 */
[----:B------:R1:W2:Y:S03]  /*8bf0*/  SYNCS.PHASECHK.TRANS64.TRYWAIT P0, [R3+URZ+0x8], R4 ;  /* 0x00000804030075a7 */ /* 0x0002a600080011ff */
[----:B--2---:R-:W-:Y:S05]  /*8c00*/  @!P0 NANOSLEEP.SYNCS 0x989680 ;  /* 0x009896800000895d */ /* 0x004fea0003900000 */
[----:B------:R-:W2:Y:S02]  /*8c10*/  @!P0 SYNCS.PHASECHK.TRANS64 P0, [R3+URZ+0x8], R4 ;  /* 0x00000804030085a7 */ /* 0x000ea400080010ff */
[----:B--2---:R-:W-:Y:S05]  /*8c20*/  @!P0 BRA `(.L_x_69) ;  /* 0xfffffffc00ec8947 */ /* 0x004fea000383ffff */
[----:B------:R-:W-:Y:S05]  /*8c30*/  BRA `(.L_x_68) ;  /* 0xffffffa800b47947 */ /* 0x000fea000383ffff */
.L_x_70:
[----:B-1----:R1:W2:Y:S02]  /*8c40*/  SYNCS.PHASECHK.TRANS64.TRYWAIT P0, [R0+URZ+0x90], R5 ;  /* 0x00009005000075a7 */ /* 0x0022a400080011ff */
[----:B--2---:R-:W-:Y:S05]  /*8c50*/  @!P0 NANOSLEEP.SYNCS 0x989680 ;  /* 0x009896800000895d */ /* 0x004fea0003900000 */
[----:B------:R-:W2:Y:S02]  /*8c60*/  @!P0 SYNCS.PHASECHK.TRANS64 P0, [R0+URZ+0x90], R5 ;  /* 0x00009005000085a7 */ /* 0x000ea400080010ff */
[----:B--2---:R-:W-:Y:S05]  /*8c70*/  @!P0 BRA `(.L_x_70) ;  /* 0xfffffffc00f08947 */ /* 0x004fea000383ffff */
[----:B------:R-:W-:Y:S05]  /*8c80*/  BRA `(.L_x_156) ;  /* 0xffffffac00c07947 */ /* 0x000fea000383ffff */
.L_x_72:
[----:B------:R-:W-:-:S07]  /*8c90*/  MOV R0, UR46 ;  /* 0x0000002e00007c02 */ /* 0x000fce0008000f00 */
.L_x_157:
[----:B-1----:R1:W2:Y:S02]  /*8ca0*/  SYNCS.PHASECHK.TRANS64.TRYWAIT P0, [R0+URZ+0xd0], R5 ;  /* 0x0000d005000075a7 */ /* 0x0022a400080011ff */
[----:B--2---:R-:W-:Y:S05]  /*8cb0*/  @!P0 NANOSLEEP.SYNCS 0x989680 ;  /* 0x009896800000895d */ /* 0x004fea0003900000 */
[----:B------:R-:W2:Y:S02]  /*8cc0*/  @!P0 SYNCS.PHASECHK.TRANS64 P0, [R0+URZ+0xd0], R5 ;  /* 0x0000d005000085a7 */ /* 0x000ea400080010ff */
[----:B--2---:R-:W-:Y:S05]  /*8cd0*/  @!P0 BRA `(.L_x_157) ;  /* 0xfffffffc00f08947 */ /* 0x004fea000383ffff */
[----:B------:R-:W-:Y:S05]  /*8ce0*/  BRA `(.L_x_158) ;  /* 0xffffffb0000c7947 */ /* 0x000fea000383ffff */
.L_x_75:
[----:B------:R-:W-:Y:S07]  /*8cf0*/  MOV R0, UR7 ;  /* 0x0000000700007c02 */ /* 0x000fee0008000f00 */
.L_x_159:
[----:B-1----:R1:W2:Y:S02]  /*8d00*/  SYNCS.PHASECHK.TRANS64.TRYWAIT P0, [R0+URZ], R5 ;  /* 0x00000005000075a7 */ /* 0x0022a400080011ff */
[----:B--2---:R-:W-:Y:S05]  /*8d10*/  @!P0 NANOSLEEP.SYNCS 0x989680 ;  /* 0x009896800000895d */ /* 0x004fea0003900000 */
[----:B------:R-:W2:Y:S02]  /*8d20*/  @!P0 SYNCS.PHASECHK.TRANS64 P0, [R0+URZ], R5 ;  /* 0x00000005000085a7 */ /* 0x000ea400080010ff */
[----:B--2---:R-:W-:Y:S05]  /*8d30*/  @!P0 BRA `(.L_x_159) ;  /* 0xfffffffc00f08947 */ /* 0x004fea000383ffff */
[----:B------:R-:W-:Y:S05]  /*8d40*/  BRA `(.L_x_74) ;  /* 0xffffffb000207947 */ /* 0x000fea000383ffff */
.L_x_79:
[----:B-1----:R-:W-:-:S07]  /*8d50*/  MOV R0, UR4 ;  /* 0x0000000400007c02 */ /* 0x002fce0008000f00 */
.L_x_160:
[----:B-1----:R1:W2:Y:S02]  /*8d60*/  SYNCS.PHASECHK.TRANS64.TRYWAIT P0, [R0+URZ], R3 ;  /* 0x00000003000075a7 */ /* 0x0022a400080011ff */
[----:B--2---:R-:W-:Y:S05]  /*8d70*/  @!P0 NANOSLEEP.SYNCS 0x989680 ;  /* 0x009896800000895d */ /* 0x004fea0003900000 */
[----:B------:R-:W2:Y:S02]  /*8d80*/  @!P0 SYNCS.PHASECHK.TRANS64 P0, [R0+URZ], R3 ;  /* 0x00000003000085a7 */ /* 0x000ea400080010ff */
[----:B--2---:R-:W-:Y:S05]  /*8d90*/  @!P0 BRA `(.L_x_160) ;  /* 0xfffffffc00f08947 */ /* 0x004fea000383ffff */
[----:B------:R-:W-:Y:S05]  /*8da0*/  BRA `(.L_x_161) ;  /* 0xffffffb400647947 */ /* 0x000fea000383ffff */
.L_x_80:
[----:B------:R-:W-:-:S07]  /*8db0*/  MOV R0, UR5 ;  /* 0x0000000500007c02 */ /* 0x000fce0008000f00 */
.L_x_162:
[----:B-1----:R1:W2:Y:S02]  /*8dc0*/  SYNCS.PHASECHK.TRANS64.TRYWAIT P0, [R0+URZ], R3 ;  /* 0x00000003000075a7 */ /* 0x0022a400080011ff */
[----:B--2---:R-:W-:Y:S05]  /*8dd0*/  @!P0 NANOSLEEP.SYNCS 0x989680 ;  /* 0x009896800000895d */ /* 0x004fea0003900000 */
[----:B------:R-:W2:Y:S02]  /*8de0*/  @!P0 SYNCS.PHASECHK.TRANS64 P0, [R0+URZ], R3 ;  /* 0x00000003000085a7 */ /* 0x000ea400080010ff */
[----:B--2---:R-:W-:Y:S05]  /*8df0*/  @!P0 BRA `(.L_x_162) ;  /* 0xfffffffc00f08947 */ /* 0x004fea000383ffff */
[----:B------:R-:W-:Y:S05]  /*8e00*/  BRA `(.L_x_163) ;  /* 0xffffffb400707947 */ /* 0x000fea000383ffff */
.L_x_81:
[----:B------:R-:W-:-:S07]  /*8e10*/  MOV R0, UR5 ;  /* 0x0000000500007c02 */ /* 0x000fce0008000f00 */
.L_x_164:
[----:B-1----:R1:W2:Y:S02]  /*8e20*/  SYNCS.PHASECHK.TRANS64.TRYWAIT P0, [R0+URZ], R3 ;  /* 0x00000003000075a7 */ /* 0x0022a400080011ff */
[----:B--2---:R-:W-:Y:S05]  /*8e30*/  @!P0 NANOSLEEP.SYNCS 0x989680 ;  /* 0x009896800000895d */ /* 0x004fea0003900000 */
[----:B------:R-:W2:Y:S02]  /*8e40*/  @!P0 SYNCS.PHASECHK.TRANS64 P0, [R0+URZ], R3 ;  /* 0x00000003000085a7 */ /* 0x000ea400080010ff */
[----:B--2---:R-:W-:Y:S05]  /*8e50*/  @!P0 BRA `(.L_x_164) ;  /* 0xfffffffc00f08947 */ /* 0x004fea000383ffff */
[----:B------:R-:W-:Y:S05]  /*8e60*/  BRA `(.L_x_165) ;  /* 0xffffffb4007c7947 */ /* 0x000fea000383ffff */
.L_x_84:
[----:B------:R-:W-:-:S07]  /*8e70*/  MOV R0, UR41 ;  /* 0x0000002900007c02 */ /* 0x000fce0008000f00 */
.L_x_166:
[----:B-1----:R1:W2:Y:S02]  /*8e80*/  SYNCS.PHASECHK.TRANS64.TRYWAIT P1, [R0+URZ+0x110], R3 ;  /* 0x00011003000075a7 */ /* 0x0022a400080211ff */
[----:B--2---:R-:W-:Y:S05]  /*8e90*/  @!P1 NANOSLEEP.SYNCS 0x989680 ;  /* 0x009896800000995d */ /* 0x004fea0003900000 */
[----:B------:R-:W2:Y:S02]  /*8ea0*/  @!P1 SYNCS.PHASECHK.TRANS64 P1, [R0+URZ+0x110], R3 ;  /* 0x00011003000095a7 */ /* 0x000ea400080210ff */
[----:B--2---:R-:W-:Y:S05]  /*8eb0*/  @!P1 BRA `(.L_x_166) ;  /* 0xfffffffc00f09947 */ /* 0x004fea000383ffff */
[----:B------:R-:W-:Y:S05]  /*8ec0*/  BRA `(.L_x_167) ;  /* 0xffffffb400c87947 */ /* 0x000fea000383ffff */
.L_x_89:
[----:B---3--:R3:W1:Y:S02]  /*8ed0*/  SYNCS.PHASECHK.TRANS64.TRYWAIT P0, [R12+URZ+0x90], R9 ;  /* 0x000090090c0075a7 */ /* 0x00866400080011ff */
[----:B-1----:R-:W-:Y:S05]  /*8ee0*/  @!P0 NANOSLEEP.SYNCS 0x989680 ;  /* 0x009896800000895d */ /* 0x002fea0003900000 */
[----:B------:R-:W1:Y:S02]  /*8ef0*/  @!P0 SYNCS.PHASECHK.TRANS64 P0, [R12+URZ+0x90], R9 ;  /* 0x000090090c0085a7 */ /* 0x000e6400080010ff */
[----:B-1----:R-:W-:Y:S05]  /*8f00*/  @!P0 BRA `(.L_x_89) ;  /* 0xfffffffc00f08947 */ /* 0x002fea000383ffff */
[----:B------:R-:W-:Y:S05]  /*8f10*/  BRA `(.L_x_168) ;  /* 0xffffffb800e07947 */ /* 0x000fea000383ffff */
.L_x_92:
[----:B------:R-:W-:Y:S07]  /*8f20*/  MOV R0, UR24 ;  /* 0x0000001800007c02 */ /* 0x000fee0008000f00 */
.L_x_169:
[----:B-1----:R1:W2:Y:S02]  /*8f30*/  SYNCS.PHASECHK.TRANS64.TRYWAIT P2, [R0+URZ+0x88], R9 ;  /* 0x00008809000075a7 */ /* 0x0022a400080411ff */
[----:B--2---:R-:W-:Y:S05]  /*8f40*/  @!P2 NANOSLEEP.SYNCS 0x989680 ;  /* 0x009896800000a95d */ /* 0x004fea0003900000 */
[----:B------:R-:W2:Y:S02]  /*8f50*/  @!P2 SYNCS.PHASECHK.TRANS64 P2, [R0+URZ+0x88], R9 ;  /* 0x000088090000a5a7 */ /* 0x000ea400080410ff */
[----:B--2---:R-:W-:Y:S05]  /*8f60*/  @!P2 BRA `(.L_x_169) ;  /* 0xfffffffc00f0a947 */ /* 0x004fea000383ffff */
[----:B------:R-:W-:Y:S05]  /*8f70*/  BRA `(.L_x_91) ;  /* 0xffffffc000447947 */ /* 0x000fea000383ffff */
.L_x_95:
[----:B------:R-:W-:Y:S07]  /*8f80*/  MOV R0, UR4 ;  /* 0x0000000400007c02 */ /* 0x000fee0008000f00 */
.L_x_170:
[----:B-1----:R1:W2:Y:S02]  /*8f90*/  SYNCS.PHASECHK.TRANS64.TRYWAIT P0, [R0+URZ+0x68], R9 ;  /* 0x00006809000075a7 */ /* 0x0022a400080011ff */
[----:B--2---:R-:W-:Y:S05]  /*8fa0*/  @!P0 NANOSLEEP.SYNCS 0x989680 ;  /* 0x009896800000895d */ /* 0x004fea0003900000 */
[----:B------:R-:W2:Y:S02]  /*8fb0*/  @!P0 SYNCS.PHASECHK.TRANS64 P0, [R0+URZ+0x68], R9 ;  /* 0x00006809000085a7 */ /* 0x000ea400080010ff */
[----:B--2---:R-:W-:Y:S05]  /*8fc0*/  @!P0 BRA `(.L_x_170) ;  /* 0xfffffffc00f08947 */ /* 0x004fea000383ffff */
[----:B------:R-:W-:Y:S05]  /*8fd0*/  BRA `(.L_x_171) ;  /* 0xffffffc000a47947 */ /* 0x000fea000383ffff */
.L_x_96:
[----:B------:R-:W-:Y:S07]  /*8fe0*/  MOV R9, UR5 ;  /* 0x0000000500097c02 */ /* 0x000fee0008000f00 */
.L_x_172:
[----:B-1----:R1:W2:Y:S02]  /*8ff0*/  SYNCS.PHASECHK.TRANS64.TRYWAIT P0, [R9+URZ+0x68], R0 ;  /* 0x00006800090075a7 */ /* 0x0022a400080011ff */
[----:B--2---:R-:W-:Y:S05]  /*9000*/  @!P0 NANOSLEEP.SYNCS 0x989680 ;  /* 0x009896800000895d */ /* 0x004fea0003900000 */
[----:B------:R-:W2:Y:S02]  /*9010*/  @!P0 SYNCS.PHASECHK.TRANS64 P0, [R9+URZ+0x68], R0 ;  /* 0x00006800090085a7 */ /* 0x000ea400080010ff */
[----:B--2---:R-:W-:Y:S05]  /*9020*/  @!P0 BRA `(.L_x_172) ;  /* 0xfffffffc00f08947 */ /* 0x004fea000383ffff */
[----:B------:R-:W-:Y:S05]  /*9030*/  BRA `(.L_x_173) ;  /* 0xffffffc400007947 */ /* 0x000fea000383ffff */
.L_x_98:
[----:B------:R-:W-:-:S07]  /*9040*/  MOV R0, UR4 ;  /* 0x0000000400007c02 */ /* 0x000fce0008000f00 */
.L_x_174:
[----:B-1----:R1:W2:Y:S02]  /*9050*/  SYNCS.PHASECHK.TRANS64.TRYWAIT P0, [R0+URZ], R3 ;  /* 0x00000003000075a7 */ /* 0x0022a400080011ff */
[----:B--2---:R-:W-:Y:S05]  /*9060*/  @!P0 NANOSLEEP.SYNCS 0x989680 ;  /* 0x009896800000895d */ /* 0x004fea0003900000 */
[----:B------:R-:W2:Y:S02]  /*9070*/  @!P0 SYNCS.PHASECHK.TRANS64 P0, [R0+URZ], R3 ;  /* 0x00000003000085a7 */ /* 0x000ea400080010ff */
[----:B--2---:R-:W-:Y:S05]  /*9080*/  @!P0 BRA `(.L_x_174) ;  /* 0xfffffffc00f08947 */ /* 0x004fea000383ffff */
[----:B------:R-:W-:Y:S05]  /*9090*/  BRA `(.L_x_175) ;  /* 0xffffffc400907947 */ /* 0x000fea000383ffff */
.L_x_99:
[----:B------:R-:W-:-:S07]  /*90a0*/  MOV R0, UR5 ;  /* 0x0000000500007c02 */ /* 0x000fce0008000f00 */
.L_x_176:
[----:B-1----:R1:W2:Y:S02]  /*90b0*/  SYNCS.PHASECHK.TRANS64.TRYWAIT P0, [R0+URZ], R3 ;  /* 0x00000003000075a7 */ /* 0x0022a400080011ff */
[----:B--2---:R-:W-:Y:S05]  /*90c0*/  @!P0 NANOSLEEP.SYNCS 0x989680 ;  /* 0x009896800000895d */ /* 0x004fea0003900000 */
[----:B------:R-:W2:Y:S02]  /*90d0*/  @!P0 SYNCS.PHASECHK.TRANS64 P0, [R0+URZ], R3 ;  /* 0x00000003000085a7 */ /* 0x000ea400080010ff */
[----:B--2---:R-:W-:Y:S05]  /*90e0*/  @!P0 BRA `(.L_x_176) ;  /* 0xfffffffc00f08947 */ /* 0x004fea000383ffff */
[----:B------:R-:W-:Y:S05]  /*90f0*/  BRA `(.L_x_177) ;  /* 0xffffffc4009c7947 */ /* 0x000fea000383ffff */
.L_x_101:
[----:B-1----:R1:W2:Y:S02]  /*9100*/  SYNCS.PHASECHK.TRANS64.TRYWAIT P0, [R0+URZ+0x90], R3 ;  /* 0x00009003000075a7 */ /* 0x0022a400080011ff */
[----:B--2---:R-:W-:Y:S05]  /*9110*/  @!P0 NANOSLEEP.SYNCS 0x989680 ;  /* 0x009896800000895d */ /* 0x004fea0003900000 */
[----:B------:R-:W2:Y:S02]  /*9120*/  @!P0 SYNCS.PHASECHK.TRANS64 P0, [R0+URZ+0x90], R3 ;  /* 0x00009003000085a7 */ /* 0x000ea400080010ff */
[----:B--2---:R-:W-:Y:S05]  /*9130*/  @!P0 BRA `(.L_x_101) ;  /* 0xfffffffc00f08947 */ /* 0x004fea000383ffff */
[----:B------:R-:W-:Y:S05]  /*9140*/  BRA `(.L_x_178) ;  /* 0xffffffc800807947 */ /* 0x000fea000383ffff */
.L_x_111:
[----:B-1----:R1:W3:Y:S02]  /*9150*/  SYNCS.PHASECHK.TRANS64.TRYWAIT P1, [R0+URZ+0x50], R3 ;  /* 0x00005003000075a7 */ /* 0x0022e400080211ff */
[----:B---3--:R-:W-:Y:S05]  /*9160*/  @!P1 NANOSLEEP.SYNCS 0x989680 ;  /* 0x009896800000995d */ /* 0x008fea0003900000 */
[----:B------:R-:W3:Y:S02]  /*9170*/  @!P1 SYNCS.PHASECHK.TRANS64 P1, [R0+URZ+0x50], R3 ;  /* 0x00005003000095a7 */ /* 0x000ee400080210ff */
[----:B---3--:R-:W-:Y:S05]  /*9180*/  @!P1 BRA `(.L_x_111) ;  /* 0xfffffffc00f09947 */ /* 0x008fea000383ffff */
[----:B------:R-:W-:Y:S05]  /*9190*/  BRA `(.L_x_110) ;  /* 0xffffffd800207947 */ /* 0x000fea000383ffff */
.L_x_113:
[----:B-1----:R1:W4:Y:S02]  /*91a0*/  SYNCS.PHASECHK.TRANS64.TRYWAIT P0, [R89+URZ+0xb0], R2 ;  /* 0x0000b002590075a7 */ /* 0x00232400080011ff */
[----:B----4-:R-:W-:Y:S05]  /*91b0*/  @!P0 NANOSLEEP.SYNCS 0x989680 ;  /* 0x009896800000895d */ /* 0x010fea0003900000 */
[----:B------:R-:W4:Y:S02]  /*91c0*/  @!P0 SYNCS.PHASECHK.TRANS64 P0, [R89+URZ+0xb0], R2 ;  /* 0x0000b002590085a7 */ /* 0x000f2400080010ff */
[----:B----4-:R-:W-:Y:S05]  /*91d0*/  @!P0 BRA `(.L_x_113) ;  /* 0xfffffffc00f08947 */ /* 0x010fea000383ffff */
[----:B------:R-:W-:Y:S05]  /*91e0*/  BRA `(.L_x_112) ;  /* 0xffffffd800587947 */ /* 0x000fea000383ffff */
.L_x_124:
[----:B--2---:R2:W4:Y:S02]  /*91f0*/  SYNCS.PHASECHK.TRANS64.TRYWAIT P0, [R2+URZ+0x50], R111 ;  /* 0x0000506f020075a7 */ /* 0x00452400080011ff */
[----:B----4-:R-:W-:Y:S05]  /*9200*/  @!P0 NANOSLEEP.SYNCS 0x989680 ;  /* 0x009896800000895d */ /* 0x010fea0003900000 */
[----:B------:R-:W4:Y:S02]  /*9210*/  @!P0 SYNCS.PHASECHK.TRANS64 P0, [R2+URZ+0x50], R111 ;  /* 0x0000506f020085a7 */ /* 0x000f2400080010ff */
[----:B----4-:R-:W-:Y:S05]  /*9220*/  @!P0 BRA `(.L_x_124) ;  /* 0xfffffffc00f08947 */ /* 0x010fea000383ffff */
[----:B------:R-:W-:Y:S05]  /*9230*/  BRA `(.L_x_123) ;  /* 0xffffffe400487947 */ /* 0x000fea000383ffff */
        .weak           $__internal_0_$__cuda_sm10x_tcgen05_guardrail_trap_col_being_dealloced_not_returned_by_alloc
        .type           $__internal_0_$__cuda_sm10x_tcgen05_guardrail_trap_col_being_dealloced_not_returned_by_alloc,@function
        .size           $__internal_0_$__cuda_sm10x_tcgen05_guardrail_trap_col_being_dealloced_not_returned_by_alloc,($__internal_1_$__cuda_sm10x_tcgen05_guardrail_trap_phase_invalid_during_alloc - $__internal_0_$__cuda_sm10x_tcgen05_guardrail_trap_col_being_dealloced_not_returned_by_alloc)
$__internal_0_$__cuda_sm10x_tcgen05_guardrail_trap_col_being_dealloced_not_returned_by_alloc:
[----:B------:R-:W-:Y:S05]  /*9240*/  BPT.TRAP 0x1 ;  /* 0x000000040000795c */ /* 0x000fea0000300000 */
[----:B------:R-:W-:-:S04]  /*9250*/  HFMA2 R3, -RZ, RZ, 0, 0 ;  /* 0x00000000ff037431 */ /* 0x000fc800000001ff */
[----:B------:R-:W-:Y:S05]  /*9260*/  RET.REL.NODEC R2 `(_ZN7cutlass13device_kernelINS_4gemm6kernel13GemmUniversalIN4cute5tupleIJiiiiEEENS1_10collective13CollectiveMmaINS1_35MainloopSm100TmaUmmaWarpSpecializedILi5ELi2ELi4ENS5_IJNS4_1CILi2EEESB_NSA_ILi1EEEEEEEENS5_IJNSA_ILi256EEENSA_ILi64EEENSA_ILi128EEEEEENS_10bfloat16_tENS5_IJlSC_lEEESJ_SK_NS4_8TiledMMAINS4_8MMA_AtomIJNS4_26SM100_MMA_F16BF16_2x1SM_SSISJ_SJ_fLi256ELi64ELNS4_4UMMA5MajorE0ELSP_0ELNSO_7ScaleInE0ELSQ_0EEEEEENS4_6LayoutINS5_IJSC_SC_SC_EEENS5_IJNSA_ILi0EEESV_SV_EEEEENS5_IJNS4_10UnderscoreESY_SY_EEEEENS4_28SM100_TMA_2SM_LOAD_MULTICASTENS4_14ComposedLayoutINS4_7SwizzleILi3ELi4ELi3EEENS4_18smem_ptr_flag_bitsILi16EEENST_INS5_IJNSA_ILi8EEESG_EEENS5_IJSG_SC_EEEEEEEvNS4_8identityENS4_18SM100_TMA_2SM_LOADES1B_vS1C_EENS_8epilogue10collective18CollectiveEpilogueINS1F_23Sm100TmaWarpSpecializedILi3ELi2ELi32ELb1ELb0EEEJNS5_IJSH_SG_SH_EEENS5_IJNST_ISH_SC_EENST_INSA_ILi32EEESC_EEEEESJ_SK_SJ_SK_NS1F_6fusion15FusionCallbacksIS1J_NS1P_17LinearCombinationISJ_fSJ_fLNS_15FloatRoundStyleE2EEES1K_S1O_JEEENS4_5SM1004TMEM4LOAD26SM100_TMEM_LOAD_32dp32b32xENS4_13SM90_TMA_LOADENS12_INS13_ILi2ELi4ELi3EEES16_NST_INS5_IJS17_S1M_EEENS5_IJS1M_SC_EEEEEEENS4_39AutoVectorizingCopyWithAssumedAlignmentILi128EEENS4_14SM90_TMA_STOREES24_S26_S26_EEEvvEEEEvNT_6ParamsE) ;  /* 0xffffff6c02647950 */ /* 0x000fea0003c3ffff */
        .weak           $__internal_1_$__cuda_sm10x_tcgen05_guardrail_trap_phase_invalid_during_alloc
        .type           $__internal_1_$__cuda_sm10x_tcgen05_guardrail_trap_phase_invalid_during_alloc,@function
        .size           $__internal_1_$__cuda_sm10x_tcgen05_guardrail_trap_phase_invalid_during_alloc,($__internal_2_$__cuda_sm10x_tcgen05_guardrail_trap_unallocated_columns_being_dealloced - $__internal_1_$__cuda_sm10x_tcgen05_guardrail_trap_phase_invalid_during_alloc)
$__internal_1_$__cuda_sm10x_tcgen05_guardrail_trap_phase_invalid_during_alloc:
[----:B------:R-:W-:Y:S05]  /*9270*/  BPT.TRAP 0x1 ;  /* 0x000000040000795c */ /* 0x000fea0000300000 */
[----:B------:R-:W-:-:S04]  /*9280*/  MOV R5, 0x0 ;  /* 0x0000000000057802 */ /* 0x000fc80000000f00 */
[----:B------:R-:W-:Y:S05]  /*9290*/  RET.REL.NODEC R4 `(_ZN7cutlass13device_kernelINS_4gemm6kernel13GemmUniversalIN4cute5tupleIJiiiiEEENS1_10collective13CollectiveMmaINS1_35MainloopSm100TmaUmmaWarpSpecializedILi5ELi2ELi4ENS5_IJNS4_1CILi2EEESB_NSA_ILi1EEEEEEEENS5_IJNSA_ILi256EEENSA_ILi64EEENSA_ILi128EEEEEENS_10bfloat16_tENS5_IJlSC_lEEESJ_SK_NS4_8TiledMMAINS4_8MMA_AtomIJNS4_26SM100_MMA_F16BF16_2x1SM_SSISJ_SJ_fLi256ELi64ELNS4_4UMMA5MajorE0ELSP_0ELNSO_7ScaleInE0ELSQ_0EEEEEENS4_6LayoutINS5_IJSC_SC_SC_EEENS5_IJNSA_ILi0EEESV_SV_EEEEENS5_IJNS4_10UnderscoreESY_SY_EEEEENS4_28SM100_TMA_2SM_LOAD_MULTICASTENS4_14ComposedLayoutINS4_7SwizzleILi3ELi4ELi3EEENS4_18smem_ptr_flag_bitsILi16EEENST_INS5_IJNSA_ILi8EEESG_EEENS5_IJSG_SC_EEEEEEEvNS4_8identityENS4_18SM100_TMA_2SM_LOADES1B_vS1C_EENS_8epilogue10collective18CollectiveEpilogueINS1F_23Sm100TmaWarpSpecializedILi3ELi2ELi32ELb1ELb0EEEJNS5_IJSH_SG_SH_EEENS5_IJNST_ISH_SC_EENST_INSA_ILi32EEESC_EEEEESJ_SK_SJ_SK_NS1F_6fusion15FusionCallbacksIS1J_NS1P_17LinearCombinationISJ_fSJ_fLNS_15FloatRoundStyleE2EEES1K_S1O_JEEENS4_5SM1004TMEM4LOAD26SM100_TMEM_LOAD_32dp32b32xENS4_13SM90_TMA_LOADENS12_INS13_ILi2ELi4ELi3EEES16_NST_INS5_IJS17_S1M_EEENS5_IJS1M_SC_EEEEEEENS4_39AutoVectorizingCopyWithAssumedAlignmentILi128EEENS4_14SM90_TMA_STOREES24_S26_S26_EEEvvEEEEvNT_6ParamsE) ;  /* 0xffffff6c04587950 */ /* 0x000fea0003c3ffff */
        .weak           $__internal_2_$__cuda_sm10x_tcgen05_guardrail_trap_unallocated_columns_being_dealloced
        .type           $__internal_2_$__cuda_sm10x_tcgen05_guardrail_trap_unallocated_columns_being_dealloced,@function
        .size           $__internal_2_$__cuda_sm10x_tcgen05_guardrail_trap_unallocated_columns_being_dealloced,(.L_x_180 - $__internal_2_$__cuda_sm10x_tcgen05_guardrail_trap_unallocated_columns_being_dealloced)
$__internal_2_$__cuda_sm10x_tcgen05_guardrail_trap_unallocated_columns_being_dealloced:
[----:B------:R-:W-:Y:S05]  /*92a0*/  BPT.TRAP 0x1 ;  /* 0x000000040000795c */ /* 0x000fea0000300000 */
[----:B------:R-:W-:-:S04]  /*92b0*/  HFMA2 R3, -RZ, RZ, 0, 0 ;  /* 0x00000000ff037431 */ /* 0x000fc800000001ff */
[----:B------:R-:W-:Y:S05]  /*92c0*/  RET.REL.NODEC R2 `(_ZN7cutlass13device_kernelINS_4gemm6kernel13GemmUniversalIN4cute5tupleIJiiiiEEENS1_10collective13CollectiveMmaINS1_35MainloopSm100TmaUmmaWarpSpecializedILi5ELi2ELi4ENS5_IJNS4_1CILi2EEESB_NSA_ILi1EEEEEEEENS5_IJNSA_ILi256EEENSA_ILi64EEENSA_ILi128EEEEEENS_10bfloat16_tENS5_IJlSC_lEEESJ_SK_NS4_8TiledMMAINS4_8MMA_AtomIJNS4_26SM100_MMA_F16BF16_2x1SM_SSISJ_SJ_fLi256ELi64ELNS4_4UMMA5MajorE0ELSP_0ELNSO_7ScaleInE0ELSQ_0EEEEEENS4_6LayoutINS5_IJSC_SC_SC_EEENS5_IJNSA_ILi0EEESV_SV_EEEEENS5_IJNS4_10UnderscoreESY_SY_EEEEENS4_28SM100_TMA_2SM_LOAD_MULTICASTENS4_14ComposedLayoutINS4_7SwizzleILi3ELi4ELi3EEENS4_18smem_ptr_flag_bitsILi16EEENST_INS5_IJNSA_ILi8EEESG_EEENS5_IJSG_SC_EEEEEEEvNS4_8identityENS4_18SM100_TMA_2SM_LOADES1B_vS1C_EENS_8epilogue10collective18CollectiveEpilogueINS1F_23Sm100TmaWarpSpecializedILi3ELi2ELi32ELb1ELb0EEEJNS5_IJSH_SG_SH_EEENS5_IJNST_ISH_SC_EENST_INSA_ILi32EEESC_EEEEESJ_SK_SJ_SK_NS1F_6fusion15FusionCallbacksIS1J_NS1P_17LinearCombinationISJ_fSJ_fLNS_15FloatRoundStyleE2EEES1K_S1O_JEEENS4_5SM1004TMEM4LOAD26SM100_TMEM_LOAD_32dp32b32xENS4_13SM90_TMA_LOADENS12_INS13_ILi2ELi4ELi3EEES16_NST_INS5_IJS17_S1M_EEENS5_IJS1M_SC_EEEEEEENS4_39AutoVectorizingCopyWithAssumedAlignmentILi128EEENS4_14SM90_TMA_STOREES24_S26_S26_EEEvvEEEEvNT_6ParamsE) ;  /* 0xffffff6c024c7950 */ /* 0x000fea0003c3ffff */
.L_x_179:
[----:B------:R-:W-:-:S00]  /*92d0*/  BRA `(.L_x_179) ;  /* 0xfffffffc00fc7947 */ /* 0x000fc0000383ffff */
[----:B------:R-:W-:-:S00]  /*92e0*/  NOP ;  /* 0x0000000000007918 */ /* 0x000fc00000000000 */
        /* <DEDUP_REMOVED lines=9> */
.L_x_180:


//--------------------- .nv.global.init           --------------------------
	.section	.nv.global.init,"aw",@progbits
.nv.global.init:
	.type		$str$27,@object
	.size		$str$27,($str$28 - $str$27)
$str$27:
        /*0000*/ 	.byte	0x28, 0x61, 0x64, 0x64, 0x72, 0x65, 0x73, 0x73, 0x20, 0x26, 0x20, 0x6d, 0x61, 0x73, 0x6b, 0x29
        /*0010*/ 	.byte	0x20, 0x3d, 0x3d, 0x20, 0x30, 0x00
	.type		$str$28,@object
	.size		$str$28,($str$26 - $str$28)
$str$28:
        /*0016*/ 	.byte	0x2f, 0x74, 0x6d, 0x70, 0x2f, 0x63, 0x75, 0x74, 0x6c, 0x61, 0x73, 0x73, 0x5f, 0x73, 0x77, 0x65
        /*0026*/ 	.byte	0x65, 0x70, 0x5f, 0x73, 0x72, 0x63, 0x2f, 0x69, 0x6e, 0x63, 0x6c, 0x75, 0x64, 0x65, 0x2f, 0x63
        /*0036*/ 	.byte	0x75, 0x74, 0x65, 0x2f, 0x70, 0x6f, 0x69, 0x6e, 0x74, 0x65, 0x72, 0x5f, 0x66, 0x6c, 0x61, 0x67
        /*0046*/ 	.byte	0x67, 0x65, 0x64, 0x2e, 0x68, 0x70, 0x70, 0x00
	.type		$str$26,@object
	.size		$str$26,($str$25 - $str$26)
$str$26:
        /*004e*/ 	.byte	0x2f, 0x74, 0x6d, 0x70, 0x2f, 0x63, 0x75, 0x74, 0x6c, 0x61, 0x73, 0x73, 0x5f, 0x73, 0x77, 0x65
        /*005e*/ 	.byte	0x65, 0x70, 0x5f, 0x73, 0x72, 0x63, 0x2f, 0x69, 0x6e, 0x63, 0x6c, 0x75, 0x64, 0x65, 0x2f, 0x63
        /*006e*/ 	.byte	0x75, 0x74, 0x65, 0x2f, 0x61, 0x74, 0x6f, 0x6d, 0x2f, 0x63, 0x6f, 0x70, 0x79, 0x5f, 0x74, 0x72
        /*007e*/ 	.byte	0x61, 0x69, 0x74, 0x73, 0x5f, 0x73, 0x6d, 0x31, 0x30, 0x30, 0x2e, 0x68, 0x70, 0x70, 0x00
	.type		$str$25,@object
	.size		$str$25,(__unnamed_1 - $str$25)
$str$25:
        /*008d*/ 	.byte	0x28, 0x28, 0x75, 0x69, 0x6e, 0x74, 0x33, 0x32, 0x5f, 0x74, 0x28, 0x74, 0x68, 0x72, 0x65, 0x61
        /*009d*/ 	.byte	0x64, 0x49, 0x64, 0x78, 0x2e, 0x78, 0x29, 0x20, 0x2f, 0x20, 0x33, 0x32, 0x29, 0x20, 0x25, 0x20
        /*00ad*/ 	.byte	0x34, 0x29, 0x20, 0x3d, 0x3d, 0x20, 0x28, 0x28, 0x28, 0x74, 0x6d, 0x65, 0x6d, 0x5f, 0x61, 0x64
        /*00bd*/ 	.byte	0x64, 0x72, 0x20, 0x3e, 0x3e, 0x20, 0x31, 0x36, 0x29, 0x20, 0x2f, 0x20, 0x33, 0x32, 0x29, 0x20
        /*00cd*/ 	.byte	0x25, 0x20, 0x34, 0x29, 0x00
	.type		__unnamed_1,@object
	.size		__unnamed_1,(__unnamed_2 - __unnamed_1)
__unnamed_1:
        /*00d2*/ 	.byte	0x61, 0x75, 0x74, 0x6f, 0x20, 0x63, 0x75, 0x74, 0x65, 0x3a, 0x3a, 0x61, 0x73, 0x5f, 0x70, 0x6f
        /* <DEDUP_REMOVED lines=24> */
        /*0262*/ 	.byte	0x34, 0x30, 0x39, 0x36, 0x3e, 0x3e, 0x3e, 0x3e, 0x5d, 0x00
	.type		__unnamed_2,@object
	.size		__unnamed_2,(.L_2 - __unnamed_2)
__unnamed_2:
        /* <DEDUP_REMOVED lines=42> */
        /*050c*/ 	.byte	0x3e, 0x3e, 0x5d, 0x00
.L_2:


//--------------------- .nv.shared._ZN7cutlass13device_kernelINS_4gemm6kernel13GemmUniversalIN4cute5tupleIJiiiiEEENS1_10collective13CollectiveMmaINS1_35MainloopSm100TmaUmmaWarpSpecializedILi5ELi2ELi4ENS5_IJNS4_1CILi2EEESB_NSA_ILi1EEEEEEEENS5_IJNSA_ILi256EEENSA_ILi64EEENSA_ILi128EEEEEENS_10bfloat16_tENS5_IJlSC_lEEESJ_SK_NS4_8TiledMMAINS4_8MMA_AtomIJNS4_26SM100_MMA_F16BF16_2x1SM_SSISJ_SJ_fLi256ELi64ELNS4_4UMMA5MajorE0ELSP_0ELNSO_7ScaleInE0ELSQ_0EEEEEENS4_6LayoutINS5_IJSC_SC_SC_EEENS5_IJNSA_ILi0EEESV_SV_EEEEENS5_IJNS4_10UnderscoreESY_SY_EEEEENS4_28SM100_TMA_2SM_LOAD_MULTICASTENS4_14ComposedLayoutINS4_7SwizzleILi3ELi4ELi3EEENS4_18smem_ptr_flag_bitsILi16EEENST_INS5_IJNSA_ILi8EEESG_EEENS5_IJSG_SC_EEEEEEEvNS4_8identityENS4_18SM100_TMA_2SM_LOADES1B_vS1C_EENS_8epilogue10collective18CollectiveEpilogueINS1F_23Sm100TmaWarpSpecializedILi3ELi2ELi32ELb1ELb0EEEJNS5_IJSH_SG_SH_EEENS5_IJNST_ISH_SC_EENST_INSA_ILi32EEESC_EEEEESJ_SK_SJ_SK_NS1F_6fusion15FusionCallbacksIS1J_NS1P_17LinearCombinationISJ_fSJ_fLNS_15FloatRoundStyleE2EEES1K_S1O_JEEENS4_5SM1004TMEM4LOAD26SM100_TMEM_LOAD_32dp32b32xENS4_13SM90_TMA_LOADENS12_INS13_ILi2ELi4ELi3EEES16_NST_INS5_IJS17_S1M_EEENS5_IJS1M_SC_EEEEEEENS4_39AutoVectorizingCopyWithAssumedAlignmentILi128EEENS4_14SM90_TMA_STOREES24_S26_S26_EEEvvEEEEvNT_6ParamsE --------------------------
	.section	.nv.shared._ZN7cutlass13device_kernelINS_4gemm6kernel13GemmUniversalIN4cute5tupleIJiiiiEEENS1_10collective13CollectiveMmaINS1_35MainloopSm100TmaUmmaWarpSpecializedILi5ELi2ELi4ENS5_IJNS4_1CILi2EEESB_NSA_ILi1EEEEEEEENS5_IJNSA_ILi256EEENSA_ILi64EEENSA_ILi128EEEEEENS_10bfloat16_tENS5_IJlSC_lEEESJ_SK_NS4_8TiledMMAINS4_8MMA_AtomIJNS4_26SM100_MMA_F16BF16_2x1SM_SSISJ_SJ_fLi256ELi64ELNS4_4UMMA5MajorE0ELSP_0ELNSO_7ScaleInE0ELSQ_0EEEEEENS4_6LayoutINS5_IJSC_SC_SC_EEENS5_IJNSA_ILi0EEESV_SV_EEEEENS5_IJNS4_10UnderscoreESY_SY_EEEEENS4_28SM100_TMA_2SM_LOAD_MULTICASTENS4_14ComposedLayoutINS4_7SwizzleILi3ELi4ELi3EEENS4_18smem_ptr_flag_bitsILi16EEENST_INS5_IJNSA_ILi8EEESG_EEENS5_IJSG_SC_EEEEEEEvNS4_8identityENS4_18SM100_TMA_2SM_LOADES1B_vS1C_EENS_8epilogue10collective18CollectiveEpilogueINS1F_23Sm100TmaWarpSpecializedILi3ELi2ELi32ELb1ELb0EEEJNS5_IJSH_SG_SH_EEENS5_IJNST_ISH_SC_EENST_INSA_ILi32EEESC_EEEEESJ_SK_SJ_SK_NS1F_6fusion15FusionCallbacksIS1J_NS1P_17LinearCombinationISJ_fSJ_fLNS_15FloatRoundStyleE2EEES1K_S1O_JEEENS4_5SM1004TMEM4LOAD26SM100_TMEM_LOAD_32dp32b32xENS4_13SM90_TMA_LOADENS12_INS13_ILi2ELi4ELi3EEES16_NST_INS5_IJS17_S1M_EEENS5_IJS1M_SC_EEEEEEENS4_39AutoVectorizingCopyWithAssumedAlignmentILi128EEENS4_14SM90_TMA_STOREES24_S26_S26_EEEvvEEEEvNT_6ParamsE,"aw",@nobits
	.sectionflags	@""
	.align	16
	.zero		1024


//--------------------- .nv.shared.reserved.0     --------------------------
	.section	.nv.shared.reserved.0,"aw",@nobits
	.weak		__nv_reservedSMEM_offset_0_alias
	.size		__nv_reservedSMEM_offset_0_alias, 0, 64
	.other		__nv_reservedSMEM_offset_0_alias,@"STO_CUDA_RESERVED_SHARED STV_DEFAULT"
__nv_reservedSMEM_offset_0_alias:
	.zero		0
.nv.shared.reserved.0:
	.zero		64
	.weak		__nv_reservedSMEM_tcgen05_partition
	.type		__nv_reservedSMEM_tcgen05_partition,@object
	.size		__nv_reservedSMEM_tcgen05_partition,(.L_0 - __nv_reservedSMEM_tcgen05_partition)
__nv_reservedSMEM_tcgen05_partition:
	.zero		32
.L_0:


//--------------------- .nv.global                --------------------------
	.section	.nv.global,"aw",@nobits
.nv.global:
	.type		_ZN39_INTERNAL_7793f33b_4_k_cu_3c8f5517_80114cute1_E,@object
	.size		_ZN39_INTERNAL_7793f33b_4_k_cu_3c8f5517_80114cute1_E,(_ZN39_INTERNAL_7793f33b_4_k_cu_3c8f5517_80114cuda3std3__45__cpo6cbeginE - _ZN39_INTERNAL_7793f33b_4_k_cu_3c8f5517_80114cute1_E)
_ZN39_INTERNAL_7793f33b_4_k_cu_3c8f5517_80114cute1_E:
	.zero		1
	.type		_ZN39_INTERNAL_7793f33b_4_k_cu_3c8f5517_80114cuda3std3__45__cpo6cbeginE,@object
	.size		_ZN39_INTERNAL_7793f33b_4_k_cu_3c8f5517_80114cuda3std3__45__cpo6cbeginE,(_ZN39_INTERNAL_7793f33b_4_k_cu_3c8f5517_80114cuda3std3__48in_placeE - _ZN39_INTERNAL_7793f33b_4_k_cu_3c8f5517_80114cuda3std3__45__cpo6cbeginE)
_ZN39_INTERNAL_7793f33b_4_k_cu_3c8f5517_80114cuda3std3__45__cpo6cbeginE:
	.zero		1
	.type		_ZN39_INTERNAL_7793f33b_4_k_cu_3c8f5517_80114cuda3std3__48in_placeE,@object
	.size		_ZN39_INTERNAL_7793f33b_4_k_cu_3c8f5517_80114cuda3std3__48in_placeE,(_ZN39_INTERNAL_7793f33b_4_k_cu_3c8f5517_80114cuda3std6ranges3__45__cpo9iter_moveE - _ZN39_INTERNAL_7793f33b_4_k_cu_3c8f5517_80114cuda3std3__48in_placeE)
_ZN39_INTERNAL_7793f33b_4_k_cu_3c8f5517_80114cuda3std3__48in_placeE:
	.zero		1
	.type		_ZN39_INTERNAL_7793f33b_4_k_cu_3c8f5517_80114cuda3std6ranges3__45__cpo9iter_moveE,@object
	.size		_ZN39_INTERNAL_7793f33b_4_k_cu_3c8f5517_80114cuda3std6ranges3__45__cpo9iter_moveE,(_ZN39_INTERNAL_7793f33b_4_k_cu_3c8f5517_80114cuda3std3__45__cpo5beginE - _ZN39_INTERNAL_7793f33b_4_k_cu_3c8f5517_80114cuda3std6ranges3__45__cpo9iter_moveE)
_ZN39_INTERNAL_7793f33b_4_k_cu_3c8f5517_80114cuda3std6ranges3__45__cpo9iter_moveE:
	.zero		1
	.type		_ZN39_INTERNAL_7793f33b_4_k_cu_3c8f5517_80114cuda3std3__45__cpo5beginE,@object
	.size		_ZN39_INTERNAL_7793f33b_4_k_cu_3c8f5517_80114cuda3std3__45__cpo5beginE,(_ZN39_INTERNAL_7793f33b_4_k_cu_3c8f5517_80114cuda3std3__441_GLOBAL__N__7793f33b_4_k_cu_3c8f5517_80116ignoreE - _ZN39_INTERNAL_7793f33b_4_k_cu_3c8f5517_80114cuda3std3__45__cpo5beginE)
_ZN39_INTERNAL_7793f33b_4_k_cu_3c8f5517_80114cuda3std3__45__cpo5beginE:
	.zero		1
	.type		_ZN39_INTERNAL_7793f33b_4_k_cu_3c8f5517_80114cuda3std3__441_GLOBAL__N__7793f33b_4_k_cu_3c8f5517_80116ignoreE,@object
	.size		_ZN39_INTERNAL_7793f33b_4_k_cu_3c8f5517_80114cuda3std3__441_GLOBAL__N__7793f33b_4_k_cu_3c8f5517_80116ignoreE,(_ZN39_INTERNAL_7793f33b_4_k_cu_3c8f5517_80114cute7productE - _ZN39_INTERNAL_7793f33b_4_k_cu_3c8f5517_80114cuda3std3__441_GLOBAL__N__7793f33b_4_k_cu_3c8f5517_80116ignoreE)
_ZN39_INTERNAL_7793f33b_4_k_cu_3c8f5517_80114cuda3std3__441_GLOBAL__N__7793f33b_4_k_cu_3c8f5517_80116ignoreE:
	.zero		1
	.type		_ZN39_INTERNAL_7793f33b_4_k_cu_3c8f5517_80114cute7productE,@object
	.size		_ZN39_INTERNAL_7793f33b_4_k_cu_3c8f5517_80114cute7productE,(_ZN39_INTERNAL_7793f33b_4_k_cu_3c8f5517_80114cuda3std3__45__cpo3endE - _ZN39_INTERNAL_7793f33b_4_k_cu_3c8f5517_80114cute7productE)
_ZN39_INTERNAL_7793f33b_4_k_cu_3c8f5517_80114cute7productE:
	.zero		1
	.type		_ZN39_INTERNAL_7793f33b_4_k_cu_3c8f5517_80114cuda3std3__45__cpo3endE,@object
	.size		_ZN39_INTERNAL_7793f33b_4_k_cu_3c8f5517_80114cuda3std3__45__cpo3endE,(_ZN39_INTERNAL_7793f33b_4_k_cu_3c8f5517_80114cuda3std3__419piecewise_constructE - _ZN39_INTERNAL_7793f33b_4_k_cu_3c8f5517_80114cuda3std3__45__cpo3endE)
_ZN39_INTERNAL_7793f33b_4_k_cu_3c8f5517_80114cuda3std3__45__cpo3endE:
	.zero		1
	.type		_ZN39_INTERNAL_7793f33b_4_k_cu_3c8f5517_80114cuda3std3__419piecewise_constructE,@object
	.size		_ZN39_INTERNAL_7793f33b_4_k_cu_3c8f5517_80114cuda3std3__419piecewise_constructE,(_ZN39_INTERNAL_7793f33b_4_k_cu_3c8f5517_80114cuda3std3__45__cpo4cendE - _ZN39_INTERNAL_7793f33b_4_k_cu_3c8f5517_80114cuda3std3__419piecewise_constructE)
_ZN39_INTERNAL_7793f33b_4_k_cu_3c8f5517_80114cuda3std3__419piecewise_constructE:
	.zero		1
	.type		_ZN39_INTERNAL_7793f33b_4_k_cu_3c8f5517_80114cuda3std3__45__cpo4cendE,@object
	.size		_ZN39_INTERNAL_7793f33b_4_k_cu_3c8f5517_80114cuda3std3__45__cpo4cendE,(_ZN39_INTERNAL_7793f33b_4_k_cu_3c8f5517_80114cuda3std6ranges3__45__cpo4swapE - _ZN39_INTERNAL_7793f33b_4_k_cu_3c8f5517_80114cuda3std3__45__cpo4cendE)
_ZN39_INTERNAL_7793f33b_4_k_cu_3c8f5517_80114cuda3std3__45__cpo4cendE:
	.zero		1
	.type		_ZN39_INTERNAL_7793f33b_4_k_cu_3c8f5517_80114cuda3std6ranges3__45__cpo4swapE,@object
	.size		_ZN39_INTERNAL_7793f33b_4_k_cu_3c8f5517_80114cuda3std6ranges3__45__cpo4swapE,(.L_10 - _ZN39_INTERNAL_7793f33b_4_k_cu_3c8f5517_80114cuda3std6ranges3__45__cpo4swapE)
_ZN39_INTERNAL_7793f33b_4_k_cu_3c8f5517_80114cuda3std6ranges3__45__cpo4swapE:
	.zero		1
.L_10:


//--------------------- .nv.constant0._ZN7cutlass13device_kernelINS_4gemm6kernel13GemmUniversalIN4cute5tupleIJiiiiEEENS1_10collective13CollectiveMmaINS1_35MainloopSm100TmaUmmaWarpSpecializedILi5ELi2ELi4ENS5_IJNS4_1CILi2EEESB_NSA_ILi1EEEEEEEENS5_IJNSA_ILi256EEENSA_ILi64EEENSA_ILi128EEEEEENS_10bfloat16_tENS5_IJlSC_lEEESJ_SK_NS4_8TiledMMAINS4_8MMA_AtomIJNS4_26SM100_MMA_F16BF16_2x1SM_SSISJ_SJ_fLi256ELi64ELNS4_4UMMA5MajorE0ELSP_0ELNSO_7ScaleInE0ELSQ_0EEEEEENS4_6LayoutINS5_IJSC_SC_SC_EEENS5_IJNSA_ILi0EEESV_SV_EEEEENS5_IJNS4_10UnderscoreESY_SY_EEEEENS4_28SM100_TMA_2SM_LOAD_MULTICASTENS4_14ComposedLayoutINS4_7SwizzleILi3ELi4ELi3EEENS4_18smem_ptr_flag_bitsILi16EEENST_INS5_IJNSA_ILi8EEESG_EEENS5_IJSG_SC_EEEEEEEvNS4_8identityENS4_18SM100_TMA_2SM_LOADES1B_vS1C_EENS_8epilogue10collective18CollectiveEpilogueINS1F_23Sm100TmaWarpSpecializedILi3ELi2ELi32ELb1ELb0EEEJNS5_IJSH_SG_SH_EEENS5_IJNST_ISH_SC_EENST_INSA_ILi32EEESC_EEEEESJ_SK_SJ_SK_NS1F_6fusion15FusionCallbacksIS1J_NS1P_17LinearCombinationISJ_fSJ_fLNS_15FloatRoundStyleE2EEES1K_S1O_JEEENS4_5SM1004TMEM4LOAD26SM100_TMEM_LOAD_32dp32b32xENS4_13SM90_TMA_LOADENS12_INS13_ILi2ELi4ELi3EEES16_NST_INS5_IJS17_S1M_EEENS5_IJS1M_SC_EEEEEEENS4_39AutoVectorizingCopyWithAssumedAlignmentILi128EEENS4_14SM90_TMA_STOREES24_S26_S26_EEEvvEEEEvNT_6ParamsE --------------------------
	.section	.nv.constant0._ZN7cutlass13device_kernelINS_4gemm6kernel13GemmUniversalIN4cute5tupleIJiiiiEEENS1_10collective13CollectiveMmaINS1_35MainloopSm100TmaUmmaWarpSpecializedILi5ELi2ELi4ENS5_IJNS4_1CILi2EEESB_NSA_ILi1EEEEEEEENS5_IJNSA_ILi256EEENSA_ILi64EEENSA_ILi128EEEEEENS_10bfloat16_tENS5_IJlSC_lEEESJ_SK_NS4_8TiledMMAINS4_8MMA_AtomIJNS4_26SM100_MMA_F16BF16_2x1SM_SSISJ_SJ_fLi256ELi64ELNS4_4UMMA5MajorE0ELSP_0ELNSO_7ScaleInE0ELSQ_0EEEEEENS4_6LayoutINS5_IJSC_SC_SC_EEENS5_IJNSA_ILi0EEESV_SV_EEEEENS5_IJNS4_10UnderscoreESY_SY_EEEEENS4_28SM100_TMA_2SM_LOAD_MULTICASTENS4_14ComposedLayoutINS4_7SwizzleILi3ELi4ELi3EEENS4_18smem_ptr_flag_bitsILi16EEENST_INS5_IJNSA_ILi8EEESG_EEENS5_IJSG_SC_EEEEEEEvNS4_8identityENS4_18SM100_TMA_2SM_LOADES1B_vS1C_EENS_8epilogue10collective18CollectiveEpilogueINS1F_23Sm100TmaWarpSpecializedILi3ELi2ELi32ELb1ELb0EEEJNS5_IJSH_SG_SH_EEENS5_IJNST_ISH_SC_EENST_INSA_ILi32EEESC_EEEEESJ_SK_SJ_SK_NS1F_6fusion15FusionCallbacksIS1J_NS1P_17LinearCombinationISJ_fSJ_fLNS_15FloatRoundStyleE2EEES1K_S1O_JEEENS4_5SM1004TMEM4LOAD26SM100_TMEM_LOAD_32dp32b32xENS4_13SM90_TMA_LOADENS12_INS13_ILi2ELi4ELi3EEES16_NST_INS5_IJS17_S1M_EEENS5_IJS1M_SC_EEEEEEENS4_39AutoVectorizingCopyWithAssumedAlignmentILi128EEENS4_14SM90_TMA_STOREES24_S26_S26_EEEvvEEEEvNT_6ParamsE,"a",@progbits
	.sectionflags	@""
	.align	4
.nv.constant0._ZN7cutlass13device_kernelINS_4gemm6kernel13GemmUniversalIN4cute5tupleIJiiiiEEENS1_10collective13CollectiveMmaINS1_35MainloopSm100TmaUmmaWarpSpecializedILi5ELi2ELi4ENS5_IJNS4_1CILi2EEESB_NSA_ILi1EEEEEEEENS5_IJNSA_ILi256EEENSA_ILi64EEENSA_ILi128EEEEEENS_10bfloat16_tENS5_IJlSC_lEEESJ_SK_NS4_8TiledMMAINS4_8MMA_AtomIJNS4_26SM100_MMA_F16BF16_2x1SM_SSISJ_SJ_fLi256ELi64ELNS4_4UMMA5MajorE0ELSP_0ELNSO_7ScaleInE0ELSQ_0EEEEEENS4_6LayoutINS5_IJSC_SC_SC_EEENS5_IJNSA_ILi0EEESV_SV_EEEEENS5_IJNS4_10UnderscoreESY_SY_EEEEENS4_28SM100_TMA_2SM_LOAD_MULTICASTENS4_14ComposedLayoutINS4_7SwizzleILi3ELi4ELi3EEENS4_18smem_ptr_flag_bitsILi16EEENST_INS5_IJNSA_ILi8EEESG_EEENS5_IJSG_SC_EEEEEEEvNS4_8identityENS4_18SM100_TMA_2SM_LOADES1B_vS1C_EENS_8epilogue10collective18CollectiveEpilogueINS1F_23Sm100TmaWarpSpecializedILi3ELi2ELi32ELb1ELb0EEEJNS5_IJSH_SG_SH_EEENS5_IJNST_ISH_SC_EENST_INSA_ILi32EEESC_EEEEESJ_SK_SJ_SK_NS1F_6fusion15FusionCallbacksIS1J_NS1P_17LinearCombinationISJ_fSJ_fLNS_15FloatRoundStyleE2EEES1K_S1O_JEEENS4_5SM1004TMEM4LOAD26SM100_TMEM_LOAD_32dp32b32xENS4_13SM90_TMA_LOADENS12_INS13_ILi2ELi4ELi3EEES16_NST_INS5_IJS17_S1M_EEENS5_IJS1M_SC_EEEEEEENS4_39AutoVectorizingCopyWithAssumedAlignmentILi128EEENS4_14SM90_TMA_STOREES24_S26_S26_EEEvvEEEEvNT_6ParamsE:
	.zero		2944


//--------------------- SYMBOLS --------------------------

	.type		.nv.reservedSmem.offset0,@object
	.size		.nv.reservedSmem.offset0,0x4
	.type		.nv.reservedSmem.cap,@object
	.size		.nv.reservedSmem.cap,0x4
	.type		__assertfail,@function
